def attn_fwd(
    Q,
    K,
    V,
    Out,
    Lse,
    sm_scale,
    stride_qz,
    stride_qh,
    stride_qm,
    stride_qk,
    stride_kz,
    stride_kh,
    stride_kn,
    stride_kk,
    stride_vz,
    stride_vh,
    stride_vn,
    stride_vk,
    stride_oz,
    stride_oh,
    stride_om,
    stride_ok,
    seqlen_q,
    seqlen_k,
    BLOCK_M: tl.constexpr,
    BLOCK_N: tl.constexpr,
    HEAD_DIM: tl.constexpr,
    CAUSAL: tl.constexpr,
):
    start_m = tl.program_id(0)
    off_hz = tl.program_id(1)
    q_off = off_hz * stride_qh
    k_off = off_hz * stride_kh
    v_off = off_hz * stride_vh
    offs_m = start_m * BLOCK_M + tl.arange(0, BLOCK_M)
    offs_d = tl.arange(0, HEAD_DIM)
    offs_n = tl.arange(0, BLOCK_N)
    q_ptrs = Q + q_off + offs_m[:, None] * stride_qm + offs_d[None, :] * stride_qk
    k_ptrs = K + k_off + offs_d[:, None] * stride_kk + offs_n[None, :] * stride_kn
    v_ptrs = V + v_off + offs_n[:, None] * stride_vn + offs_d[None, :] * stride_vk
    m_i = tl.full([BLOCK_M], float("-inf"), dtype=tl.float32)
    l_i = tl.zeros([BLOCK_M], dtype=tl.float32) + 1.0
    acc = tl.zeros([BLOCK_M, HEAD_DIM], dtype=tl.float32)
    q = tl.load(q_ptrs)
    acc, l_i, m_i = _attn_fwd_inner(
        acc,
        l_i,
        m_i,
        q,
        k_ptrs,
        v_ptrs,
        sm_scale,
        stride_kn,
        stride_vn,
        start_m,
        seqlen_k,
        BLOCK_M,
        BLOCK_N,
        HEAD_DIM,
        CAUSAL,
    )
    acc = acc / l_i[:, None]
    lse = m_i + tl.math.log2(l_i) / 1.4426950408889634
    o_ptrs = (
        Out
        + off_hz * stride_oh
        + offs_m[:, None] * stride_om
        + offs_d[None, :] * stride_ok
    )
    tl.store(o_ptrs, acc.to(Out.dtype.element_ty))
    tl.store(Lse + off_hz * seqlen_q + offs_m, lse)

# config = {"BLOCK_M": 32, "BLOCK_N": 16, "HEAD_DIM": 32, "arch": "sm_100", "causal": false, "dtype": "bf16", "num_stages": 2, "num_warps": 8}
# arch = sm_100


// ===== COMPILED SASS (sm_100a) =====

	.target	sm_100a

	.elftype	@"ET_EXEC"


//--------------------- .note.nv.tkinfo           --------------------------
	.section	.note.nv.tkinfo,"",@"SHT_NOTE"
	.sectionflags	@"SHF_NOTE_NV_TKINFO"
	.tkinfo
        /*0018*/ 	.word	0x00000081
        /*0030*/ 	.string	""
        /*0030*/ 	.string	"ptxas-blackwell"
        /*0030*/ 	.string	"Cuda compilation tools, release 12.9, V12.9.86"
        /*0030*/ 	.string	"Build cuda_12.9.r12.9/compiler.36037853_0"
        /*0030*/ 	.string	"-v  -suppress-debug-info  -lineinfo  -arch sm_100a "



//--------------------- .note.nv.cuver            --------------------------
	.section	.note.nv.cuver,"",@"SHT_NOTE"
	.sectionflags	@"SHF_NOTE_NV_CUVER"
        /*0018*/ 	.short	0x0001
        /*001a*/ 	.short	0x0064
        /*001c*/ 	.short	0x0001
        /*001e*/ 	.short	0x0000
        /*0020*/ 	.short	0x0001
        /*0022*/ 	.short	0x0000


//--------------------- .nv.info                  --------------------------
	.section	.nv.info,"",@"SHT_CUDA_INFO"
	.align	4


	//----- nvinfo : EIATTR_REGCOUNT
	.align		4
        /*0000*/ 	.byte	0x04, 0x2f
        /*0002*/ 	.short	(.L_2 - .L_1)
	.align		4
.L_1:
        /*0004*/ 	.word	index@(attn_fwd)
        /*0008*/ 	.word	0x00000040


	//----- nvinfo : EIATTR_FRAME_SIZE
	.align		4
.L_2:
        /*000c*/ 	.byte	0x04, 0x11
        /*000e*/ 	.short	(.L_4 - .L_3)
	.align		4
.L_3:
        /*0010*/ 	.word	index@(attn_fwd)
        /*0014*/ 	.word	0x00000000


	//----- nvinfo : EIATTR_MIN_STACK_SIZE
	.align		4
.L_4:
        /*0018*/ 	.byte	0x04, 0x12
        /*001a*/ 	.short	(.L_6 - .L_5)
	.align		4
.L_5:
        /*001c*/ 	.word	index@(attn_fwd)
        /*0020*/ 	.word	0x00000000
.L_6:


//--------------------- .nv.info.attn_fwd         --------------------------
	.section	.nv.info.attn_fwd,"",@"SHT_CUDA_INFO"
	.sectionflags	@""
	.align	4


	//----- nvinfo : EIATTR_CUDA_API_VERSION
	.align		4
        /*0000*/ 	.byte	0x04, 0x37
        /*0002*/ 	.short	(.L_8 - .L_7)
.L_7:
        /*0004*/ 	.word	0x00000081


	//----- nvinfo : EIATTR_KPARAM_INFO
	.align		4
.L_8:
        /*0008*/ 	.byte	0x04, 0x17
        /*000a*/ 	.short	(.L_10 - .L_9)
.L_9:
        /*000c*/ 	.word	0x00000000
        /*0010*/ 	.short	0x0019
        /*0012*/ 	.short	0x0080
        /*0014*/ 	.byte	0x00, 0xf4, 0x21, 0x00


	//----- nvinfo : EIATTR_KPARAM_INFO
	.align		4
.L_10:
        /*0018*/ 	.byte	0x04, 0x17
        /*001a*/ 	.short	(.L_12 - .L_11)
.L_11:
        /*001c*/ 	.word	0x00000000
        /*0020*/ 	.short	0x0018
        /*0022*/ 	.short	0x0078
        /*0024*/ 	.byte	0x00, 0xf4, 0x21, 0x00


	//----- nvinfo : EIATTR_KPARAM_INFO
	.align		4
.L_12:
        /*0028*/ 	.byte	0x04, 0x17
        /*002a*/ 	.short	(.L_14 - .L_13)
.L_13:
        /*002c*/ 	.word	0x00000000
        /*0030*/ 	.short	0x0017
        /*0032*/ 	.short	0x0070
        /*0034*/ 	.byte	0x00, 0xf0, 0x11, 0x00


	//----- nvinfo : EIATTR_KPARAM_INFO
	.align		4
.L_14:
        /*0038*/ 	.byte	0x04, 0x17
        /*003a*/ 	.short	(.L_16 - .L_15)
.L_15:
        /*003c*/ 	.word	0x00000000
        /*0040*/ 	.short	0x0016
        /*0042*/ 	.short	0x006c
        /*0044*/ 	.byte	0x00, 0xf0, 0x11, 0x00


	//----- nvinfo : EIATTR_KPARAM_INFO
	.align		4
.L_16:
        /*0048*/ 	.byte	0x04, 0x17
        /*004a*/ 	.short	(.L_18 - .L_17)
.L_17:
        /*004c*/ 	.word	0x00000000
        /*0050*/ 	.short	0x0015
        /*0052*/ 	.short	0x0068
        /*0054*/ 	.byte	0x00, 0xf0, 0x11, 0x00


	//----- nvinfo : EIATTR_KPARAM_INFO
	.align		4
.L_18:
        /*0058*/ 	.byte	0x04, 0x17
        /*005a*/ 	.short	(.L_20 - .L_19)
.L_19:
        /*005c*/ 	.word	0x00000000
        /*0060*/ 	.short	0x0014
        /*0062*/ 	.short	0x0064
        /*0064*/ 	.byte	0x00, 0xf0, 0x11, 0x00


	//----- nvinfo : EIATTR_KPARAM_INFO
	.align		4
.L_20:
        /*0068*/ 	.byte	0x04, 0x17
        /*006a*/ 	.short	(.L_22 - .L_21)
.L_21:
        /*006c*/ 	.word	0x00000000
        /*0070*/ 	.short	0x0013
        /*0072*/ 	.short	0x0060
        /*0074*/ 	.byte	0x00, 0xf0, 0x11, 0x00


	//----- nvinfo : EIATTR_KPARAM_INFO
	.align		4
.L_22:
        /*0078*/ 	.byte	0x04, 0x17
        /*007a*/ 	.short	(.L_24 - .L_23)
.L_23:
        /*007c*/ 	.word	0x00000000
        /*0080*/ 	.short	0x0012
        /*0082*/ 	.short	0x005c
        /*0084*/ 	.byte	0x00, 0xf0, 0x11, 0x00


	//----- nvinfo : EIATTR_KPARAM_INFO
	.align		4
.L_24:
        /*0088*/ 	.byte	0x04, 0x17
        /*008a*/ 	.short	(.L_26 - .L_25)
.L_25:
        /*008c*/ 	.word	0x00000000
        /*0090*/ 	.short	0x0011
        /*0092*/ 	.short	0x0058
        /*0094*/ 	.byte	0x00, 0xf0, 0x11, 0x00


	//----- nvinfo : EIATTR_KPARAM_INFO
	.align		4
.L_26:
        /*0098*/ 	.byte	0x04, 0x17
        /*009a*/ 	.short	(.L_28 - .L_27)
.L_27:
        /*009c*/ 	.word	0x00000000
        /*00a0*/ 	.short	0x0010
        /*00a2*/ 	.short	0x0054
        /*00a4*/ 	.byte	0x00, 0xf0, 0x11, 0x00


	//----- nvinfo : EIATTR_KPARAM_INFO
	.align		4
.L_28:
        /*00a8*/ 	.byte	0x04, 0x17
        /*00aa*/ 	.short	(.L_30 - .L_29)
.L_29:
        /*00ac*/ 	.word	0x00000000
        /*00b0*/ 	.short	0x000f
        /*00b2*/ 	.short	0x0050
        /*00b4*/ 	.byte	0x00, 0xf0, 0x11, 0x00


	//----- nvinfo : EIATTR_KPARAM_INFO
	.align		4
.L_30:
        /*00b8*/ 	.byte	0x04, 0x17
        /*00ba*/ 	.short	(.L_32 - .L_31)
.L_31:
        /*00bc*/ 	.word	0x00000000
        /*00c0*/ 	.short	0x000e
        /*00c2*/ 	.short	0x004c
        /*00c4*/ 	.byte	0x00, 0xf0, 0x11, 0x00


	//----- nvinfo : EIATTR_KPARAM_INFO
	.align		4
.L_32:
        /*00c8*/ 	.byte	0x04, 0x17
        /*00ca*/ 	.short	(.L_34 - .L_33)
.L_33:
        /*00cc*/ 	.word	0x00000000
        /*00d0*/ 	.short	0x000d
        /*00d2*/ 	.short	0x0048
        /*00d4*/ 	.byte	0x00, 0xf0, 0x11, 0x00


	//----- nvinfo : EIATTR_KPARAM_INFO
	.align		4
.L_34:
        /*00d8*/ 	.byte	0x04, 0x17
        /*00da*/ 	.short	(.L_36 - .L_35)
.L_35:
        /*00dc*/ 	.word	0x00000000
        /*00e0*/ 	.short	0x000c
        /*00e2*/ 	.short	0x0044
        /*00e4*/ 	.byte	0x00, 0xf0, 0x11, 0x00


	//----- nvinfo : EIATTR_KPARAM_INFO
	.align		4
.L_36:
        /*00e8*/ 	.byte	0x04, 0x17
        /*00ea*/ 	.short	(.L_38 - .L_37)
.L_37:
        /*00ec*/ 	.word	0x00000000
        /*00f0*/ 	.short	0x000b
        /*00f2*/ 	.short	0x0040
        /*00f4*/ 	.byte	0x00, 0xf0, 0x11, 0x00


	//----- nvinfo : EIATTR_KPARAM_INFO
	.align		4
.L_38:
        /*00f8*/ 	.byte	0x04, 0x17
        /*00fa*/ 	.short	(.L_40 - .L_39)
.L_39:
        /*00fc*/ 	.word	0x00000000
        /*0100*/ 	.short	0x000a
        /*0102*/ 	.short	0x003c
        /*0104*/ 	.byte	0x00, 0xf0, 0x11, 0x00


	//----- nvinfo : EIATTR_KPARAM_INFO
	.align		4
.L_40:
        /*0108*/ 	.byte	0x04, 0x17
        /*010a*/ 	.short	(.L_42 - .L_41)
.L_41:
        /*010c*/ 	.word	0x00000000
        /*0110*/ 	.short	0x0009
        /*0112*/ 	.short	0x0038
        /*0114*/ 	.byte	0x00, 0xf0, 0x11, 0x00


	//----- nvinfo : EIATTR_KPARAM_INFO
	.align		4
.L_42:
        /*0118*/ 	.byte	0x04, 0x17
        /*011a*/ 	.short	(.L_44 - .L_43)
.L_43:
        /*011c*/ 	.word	0x00000000
        /*0120*/ 	.short	0x0008
        /*0122*/ 	.short	0x0034
        /*0124*/ 	.byte	0x00, 0xf0, 0x11, 0x00


	//----- nvinfo : EIATTR_KPARAM_INFO
	.align		4
.L_44:
        /*0128*/ 	.byte	0x04, 0x17
        /*012a*/ 	.short	(.L_46 - .L_45)
.L_45:
        /*012c*/ 	.word	0x00000000
        /*0130*/ 	.short	0x0007
        /*0132*/ 	.short	0x0030
        /*0134*/ 	.byte	0x00, 0xf0, 0x11, 0x00


	//----- nvinfo : EIATTR_KPARAM_INFO
	.align		4
.L_46:
        /*0138*/ 	.byte	0x04, 0x17
        /*013a*/ 	.short	(.L_48 - .L_47)
.L_47:
        /*013c*/ 	.word	0x00000000
        /*0140*/ 	.short	0x0006
        /*0142*/ 	.short	0x002c
        /*0144*/ 	.byte	0x00, 0xf0, 0x11, 0x00


	//----- nvinfo : EIATTR_KPARAM_INFO
	.align		4
.L_48:
        /*0148*/ 	.byte	0x04, 0x17
        /*014a*/ 	.short	(.L_50 - .L_49)
.L_49:
        /*014c*/ 	.word	0x00000000
        /*0150*/ 	.short	0x0005
        /*0152*/ 	.short	0x0028
        /*0154*/ 	.byte	0x00, 0xf0, 0x11, 0x00


	//----- nvinfo : EIATTR_KPARAM_INFO
	.align		4
.L_50:
        /*0158*/ 	.byte	0x04, 0x17
        /*015a*/ 	.short	(.L_52 - .L_51)
.L_51:
        /*015c*/ 	.word	0x00000000
        /*0160*/ 	.short	0x0004
        /*0162*/ 	.short	0x0020
        /*0164*/ 	.byte	0x00, 0xf4, 0x21, 0x00


	//----- nvinfo : EIATTR_KPARAM_INFO
	.align		4
.L_52:
        /*0168*/ 	.byte	0x04, 0x17
        /*016a*/ 	.short	(.L_54 - .L_53)
.L_53:
        /*016c*/ 	.word	0x00000000
        /*0170*/ 	.short	0x0003
        /*0172*/ 	.short	0x0018
        /*0174*/ 	.byte	0x00, 0xf4, 0x21, 0x00


	//----- nvinfo : EIATTR_KPARAM_INFO
	.align		4
.L_54:
        /*0178*/ 	.byte	0x04, 0x17
        /*017a*/ 	.short	(.L_56 - .L_55)
.L_55:
        /*017c*/ 	.word	0x00000000
        /*0180*/ 	.short	0x0002
        /*0182*/ 	.short	0x0010
        /*0184*/ 	.byte	0x00, 0xf4, 0x21, 0x00


	//----- nvinfo : EIATTR_KPARAM_INFO
	.align		4
.L_56:
        /*0188*/ 	.byte	0x04, 0x17
        /*018a*/ 	.short	(.L_58 - .L_57)
.L_57:
        /*018c*/ 	.word	0x00000000
        /*0190*/ 	.short	0x0001
        /*0192*/ 	.short	0x0008
        /*0194*/ 	.byte	0x00, 0xf4, 0x21, 0x00


	//----- nvinfo : EIATTR_KPARAM_INFO
	.align		4
.L_58:
        /*0198*/ 	.byte	0x04, 0x17
        /*019a*/ 	.short	(.L_60 - .L_59)
.L_59:
        /*019c*/ 	.word	0x00000000
        /*01a0*/ 	.short	0x0000
        /*01a2*/ 	.short	0x0000
        /*01a4*/ 	.byte	0x00, 0xf4, 0x21, 0x00


	//----- nvinfo : EIATTR_SPARSE_MMA_MASK
	.align		4
.L_60:
        /*01a8*/ 	.byte	0x03, 0x50
        /*01aa*/ 	.short	0x0000


	//----- nvinfo : EIATTR_MAXREG_COUNT
	.align		4
        /*01ac*/ 	.byte	0x03, 0x1b
        /*01ae*/ 	.short	0x00ff


	//----- nvinfo : EIATTR_NUM_BARRIERS
	.align		4
        /*01b0*/ 	.byte	0x02, 0x4c
        /*01b2*/ 	.byte	0x01
	.zero		1


	//----- nvinfo : EIATTR_COOP_GROUP_MASK_REGIDS
	.align		4
        /*01b4*/ 	.byte	0x04, 0x29
        /*01b6*/ 	.short	(.L_62 - .L_61)


	//   ....[0]....
.L_61:
        /*01b8*/ 	.word	0xffffffff


	//   ....[1]....
        /*01bc*/ 	.word	0xffffffff


	//   ....[2]....
        /*01c0*/ 	.word	0xffffffff


	//   ....[3]....
        /*01c4*/ 	.word	0xffffffff


	//   ....[4]....
        /*01c8*/ 	.word	0xffffffff


	//   ....[5]....
        /*01cc*/ 	.word	0xffffffff


	//   ....[6]....
        /*01d0*/ 	.word	0xffffffff


	//   ....[7]....
        /*01d4*/ 	.word	0xffffffff


	//----- nvinfo : EIATTR_COOP_GROUP_INSTR_OFFSETS
	.align		4
.L_62:
        /*01d8*/ 	.byte	0x04, 0x28
        /*01da*/ 	.short	(.L_64 - .L_63)


	//   ....[0]....
.L_63:
        /*01dc*/ 	.word	0x00000ad0


	//   ....[1]....
        /*01e0*/ 	.word	0x00000b00


	//   ....[2]....
        /*01e4*/ 	.word	0x00000b20


	//   ....[3]....
        /*01e8*/ 	.word	0x00000b40


	//   ....[4]....
        /*01ec*/ 	.word	0x00000e20


	//   ....[5]....
        /*01f0*/ 	.word	0x00000e50


	//   ....[6]....
        /*01f4*/ 	.word	0x00000f20


	//   ....[7]....
        /*01f8*/ 	.word	0x00000f40


	//----- nvinfo : EIATTR_VRC_CTA_INIT_COUNT
	.align		4
.L_64:
        /*01fc*/ 	.byte	0x02, 0x4a
	.zero		1
	.zero		1


	//----- nvinfo : EIATTR_EXIT_INSTR_OFFSETS
	.align		4
        /*0200*/ 	.byte	0x04, 0x1c
        /*0202*/ 	.short	(.L_66 - .L_65)


	//   ....[0]....
.L_65:
        /*0204*/ 	.word	0x00001d90


	//   ....[1]....
        /*0208*/ 	.word	0x00001dc0


	//----- nvinfo : EIATTR_REQNTID
	.align		4
.L_66:
        /*020c*/ 	.byte	0x04, 0x10
        /*020e*/ 	.short	(.L_68 - .L_67)
.L_67:
        /*0210*/ 	.word	0x00000100
        /*0214*/ 	.word	0x00000001
        /*0218*/ 	.word	0x00000001


	//----- nvinfo : EIATTR_CBANK_PARAM_SIZE
	.align		4
.L_68:
        /*021c*/ 	.byte	0x03, 0x19
        /*021e*/ 	.short	0x0088


	//----- nvinfo : EIATTR_PARAM_CBANK
	.align		4
        /*0220*/ 	.byte	0x04, 0x0a
        /*0222*/ 	.short	(.L_70 - .L_69)
	.align		4
.L_69:
        /*0224*/ 	.word	index@(.nv.constant0.attn_fwd)
        /*0228*/ 	.short	0x0380
        /*022a*/ 	.short	0x0088


	//----- nvinfo : EIATTR_SW_WAR
	.align		4
.L_70:
        /*022c*/ 	.byte	0x04, 0x36
        /*022e*/ 	.short	(.L_72 - .L_71)
.L_71:
        /*0230*/ 	.word	0x00000008
.L_72:


//--------------------- .nv.compat                --------------------------
	.section	.nv.compat,"",@"SHT_CUDA_COMPAT_INFO"
	.align	4
        /*0000*/ 	.byte	0x02, 0x02, 0x01, 0x00, 0x02, 0x05, 0x05, 0x00, 0x02, 0x03, 0x00, 0x00, 0x02, 0x06, 0x01, 0x00


//--------------------- .nv.callgraph             --------------------------
	.section	.nv.callgraph,"",@"SHT_CUDA_CALLGRAPH"
	.align	4
	.sectionentsize	8
	.align		4
        /*0000*/ 	.word	0x00000000
	.align		4
        /*0004*/ 	.word	0xffffffff
	.align		4
        /*0008*/ 	.word	0x00000000
	.align		4
        /*000c*/ 	.word	0xfffffffe
	.align		4
        /*0010*/ 	.word	0x00000000
	.align		4
        /*0014*/ 	.word	0xfffffffd
	.align		4
        /*0018*/ 	.word	0x00000000
	.align		4
        /*001c*/ 	.word	0xfffffffc


//--------------------- .nv.constant4             --------------------------
	.section	.nv.constant4,"a",@progbits
	.align	8
	.align		8
.nv.constant4:
        /*0000*/ 	.dword	_$_str


//--------------------- .text.attn_fwd            --------------------------
	.section	.text.attn_fwd,"ax",@progbits
	.align	128
        .global         attn_fwd
        .type           attn_fwd,@function
        .size           attn_fwd,(.L_x_3 - attn_fwd)
        .other          attn_fwd,@"STO_CUDA_ENTRY STV_DEFAULT"
attn_fwd:
.text.attn_fwd:
[----:B------:R-:W0:Y:S01]  /*0000*/  LDC R1, c[0x0][0x37c] ;  /* 0x0000df00ff017b82 */ /* 0x000e220000000800 */
[----:B------:R-:W1:Y:S07]  /*0010*/  S2R R0, SR_TID.X ;  /* 0x0000000000007919 */ /* 0x000e6e0000002100 */
[----:B------:R-:W2:Y:S01]  /*0020*/  S2UR UR7, SR_CTAID.Y ;  /* 0x00000000000779c3 */ /* 0x000ea20000002600 */
[----:B------:R-:W2:Y:S01]  /*0030*/  LDCU.64 UR4, c[0x0][0x3b0] ;  /* 0x00007600ff0477ac */ /* 0x000ea20008000a00 */
[----:B------:R-:W3:Y:S01]  /*0040*/  S2R R2, SR_CTAID.X ;  /* 0x0000000000027919 */ /* 0x000ee20000002500 */
[----:B------:R-:W4:Y:S05]  /*0050*/  LDCU.64 UR10, c[0x0][0x358] ;  /* 0x00006b00ff0a77ac */ /* 0x000f2a0008000a00 */
[----:B------:R-:W5:Y:S08]  /*0060*/  LDC R9, c[0x0][0x3b8] ;  /* 0x0000ee00ff097b82 */ /* 0x000f700000000800 */
[----:B------:R-:W0:Y:S01]  /*0070*/  LDC.64 R12, c[0x0][0x380] ;  /* 0x0000e000ff0c7b82 */ /* 0x000e220000000a00 */
[----:B--2---:R-:W-:-:S04]  /*0080*/  UIMAD UR4, UR7, UR4, URZ ;  /* 0x00000004070472a4 */ /* 0x004fc8000f8e02ff */
[----:B------:R-:W-:Y:S01]  /*0090*/  USHF.L.U32 UR6, UR4, 0x1, URZ ;  /* 0x0000000104067899 */ /* 0x000fe200080006ff */
[----:B-1----:R-:W-:Y:S02]  /*00a0*/  LOP3.LUT R25, R0, 0x1f, RZ, 0xc0, !PT ;  /* 0x0000001f00197812 */ /* 0x002fe400078ec0ff */
[----:B------:R-:W-:Y:S02]  /*00b0*/  SHF.R.U32.HI R24, RZ, 0x5, R0 ;  /* 0x00000005ff187819 */ /* 0x000fe40000011600 */
[----:B---3--:R-:W-:Y:S02]  /*00c0*/  LEA R2, R2, R25, 0x5 ;  /* 0x0000001902027211 */ /* 0x008fe400078e28ff */
[----:B------:R-:W-:Y:S02]  /*00d0*/  SGXT.U32 R24, R24, 0x3 ;  /* 0x000000031818781a */ /* 0x000fe40000000000 */
[----:B------:R-:W-:Y:S01]  /*00e0*/  LEA.HI R6, R0, 0x18, RZ, 0x1b ;  /* 0x0000001800067811 */ /* 0x000fe200078fd8ff */
[----:B------:R-:W-:Y:S01]  /*00f0*/  IMAD R3, R2, UR5, RZ ;  /* 0x0000000502037c24 */ /* 0x000fe2000f8e02ff */
[----:B------:R-:W-:Y:S01]  /*0100*/  UIMAD.WIDE UR4, UR4, 0x2, URZ ;  /* 0x00000002040478a5 */ /* 0x000fe2000f8e02ff */
[----:B-----5:R-:W-:-:S02]  /*0110*/  IMAD R7, R24, R9, RZ ;  /* 0x0000000918077224 */ /* 0x020fc400078e02ff */
[C---:B------:R-:W-:Y:S01]  /*0120*/  IMAD.HI R4, R3.reuse, 0x2, RZ ;  /* 0x0000000203047827 */ /* 0x040fe200078e02ff */
[----:B------:R-:W-:Y:S02]  /*0130*/  SHF.L.U32 R5, R3, 0x1, RZ ;  /* 0x0000000103057819 */ /* 0x000fe400000006ff */
[----:B------:R-:W-:Y:S01]  /*0140*/  LEA R3, R9, R7, 0x3 ;  /* 0x0000000709037211 */ /* 0x000fe200078e18ff */
[----:B------:R-:W-:Y:S01]  /*0150*/  IMAD R11, R6, R9, RZ ;  /* 0x00000009060b7224 */ /* 0x000fe200078e02ff */
[----:B0-----:R-:W-:-:S03]  /*0160*/  IADD3 R10, P0, P1, R5, UR6, R12 ;  /* 0x00000006050a7c10 */ /* 0x001fc6000f91e00c */
[----:B------:R-:W-:Y:S01]  /*0170*/  IMAD R9, R9, 0x8, R3 ;  /* 0x0000000809097824 */ /* 0x000fe200078e0203 */
[----:B------:R-:W-:Y:S01]  /*0180*/  IADD3.X R12, PT, PT, R4, UR5, R13, P0, P1 ;  /* 0x00000005040c7c10 */ /* 0x000fe200087e240d */
[----:B------:R-:W0:Y:S01]  /*0190*/  S2UR UR6, SR_CgaCtaId ;  /* 0x00000000000679c3 */ /* 0x000e220000008800 */
[-C--:B------:R-:W-:Y:S01]  /*01a0*/  LEA R4, P0, R7, R10.reuse, 0x1 ;  /* 0x0000000a07047211 */ /* 0x080fe200078008ff */
[----:B------:R-:W-:Y:S01]  /*01b0*/  UMOV UR4, 0x400 ;  /* 0x0000040000047882 */ /* 0x000fe20000000000 */
[----:B------:R-:W-:Y:S01]  /*01c0*/  LEA R6, P1, R3, R10, 0x1 ;  /* 0x0000000a03067211 */ /* 0x000fe200078208ff */
[----:B------:R-:W1:Y:S01]  /*01d0*/  LDCU UR5, c[0x0][0x3f0] ;  /* 0x00007e00ff0577ac */ /* 0x000e620008000800 */
[-C--:B------:R-:W-:Y:S02]  /*01e0*/  LEA.HI.X.SX32 R5, R7, R12.reuse, 0x1, P0 ;  /* 0x0000000c07057211 */ /* 0x080fe400000f0eff */
[----:B------:R-:W-:Y:S02]  /*01f0*/  LEA.HI.X.SX32 R7, R3, R12, 0x1, P1 ;  /* 0x0000000c03077211 */ /* 0x000fe400008f0eff */
[-C--:B------:R-:W-:Y:S01]  /*0200*/  LEA R8, P2, R9, R10.reuse, 0x1 ;  /* 0x0000000a09087211 */ /* 0x080fe200078408ff */
[----:B----4-:R2:W3:Y:S01]  /*0210*/  LDG.E.U16 R4, desc[UR10][R4.64] ;  /* 0x0000000a04047981 */ /* 0x0104e2000c1e1500 */
[----:B------:R-:W-:-:S02]  /*0220*/  LEA R10, P3, R11, R10, 0x1 ;  /* 0x0000000a0b0a7211 */ /* 0x000fc400078608ff */
[-C--:B------:R-:W-:Y:S01]  /*0230*/  LEA.HI.X.SX32 R9, R9, R12.reuse, 0x1, P2 ;  /* 0x0000000c09097211 */ /* 0x080fe200010f0eff */
[----:B------:R-:W4:Y:S01]  /*0240*/  LDG.E.U16 R6, desc[UR10][R6.64] ;  /* 0x0000000a06067981 */ /* 0x000f22000c1e1500 */
[----:B------:R-:W-:-:S03]  /*0250*/  LEA.HI.X.SX32 R11, R11, R12, 0x1, P3 ;  /* 0x0000000c0b0b7211 */ /* 0x000fc600018f0eff */
[----:B------:R-:W5:Y:S04]  /*0260*/  LDG.E.U16 R8, desc[UR10][R8.64] ;  /* 0x0000000a08087981 */ /* 0x000f68000c1e1500 */
[----:B------:R-:W5:Y:S01]  /*0270*/  LDG.E.U16 R10, desc[UR10][R10.64] ;  /* 0x0000000a0a0a7981 */ /* 0x000f62000c1e1500 */
[C---:B------:R-:W-:Y:S01]  /*0280*/  LOP3.LUT R3, R0.reuse, 0xc0, RZ, 0xc0, !PT ;  /* 0x000000c000037812 */ /* 0x040fe200078ec0ff */
[----:B0-----:R-:W-:Y:S01]  /*0290*/  ULEA UR6, UR6, UR4, 0x18 ;  /* 0x0000000406067291 */ /* 0x001fe2000f8ec0ff */
[----:B------:R-:W-:Y:S02]  /*02a0*/  SHF.L.U32 R26, R0, 0x1, RZ ;  /* 0x00000001001a7819 */ /* 0x000fe400000006ff */
[----:B------:R-:W-:-:S04]  /*02b0*/  SHF.R.U32.HI R3, RZ, 0x2, R3 ;  /* 0x00000002ff037819 */ /* 0x000fc80000011603 */
[----:B------:R-:W-:Y:S01]  /*02c0*/  LOP3.LUT R3, R3, 0x1fe, R26, 0x78, !PT ;  /* 0x000001fe03037812 */ /* 0x000fe200078e781a */
[----:B-1----:R-:W-:Y:S01]  /*02d0*/  UISETP.GE.AND UP0, UPT, UR5, 0x1, UPT ;  /* 0x000000010500788c */ /* 0x002fe2000bf06270 */
[----:B------:R-:W-:Y:S01]  /*02e0*/  MOV R46, 0xff800000 ;  /* 0xff800000002e7802 */ /* 0x000fe20000000f00 */
[----:B------:R-:W-:Y:S01]  /*02f0*/  IMAD.MOV.U32 R44, RZ, RZ, 0x3f800000 ;  /* 0x3f800000ff2c7424 */ /* 0x000fe200078e00ff */
[----:B------:R-:W-:Y:S02]  /*0300*/  MOV R45, 0x3f800000 ;  /* 0x3f800000002d7802 */ /* 0x000fe40000000f00 */
[----:B------:R-:W-:Y:S02]  /*0310*/  CS2R R16, SRZ ;  /* 0x0000000000107805 */ /* 0x000fe4000001ff00 */
[----:B------:R-:W-:Y:S02]  /*0320*/  MOV R36, 0xff800000 ;  /* 0xff80000000247802 */ /* 0x000fe40000000f00 */
[----:B------:R-:W-:-:S02]  /*0330*/  CS2R R18, SRZ ;  /* 0x0000000000127805 */ /* 0x000fc4000001ff00 */
[----:B------:R-:W-:Y:S02]  /*0340*/  CS2R R12, SRZ ;  /* 0x00000000000c7805 */ /* 0x000fe4000001ff00 */
[----:B------:R-:W-:Y:S02]  /*0350*/  CS2R R14, SRZ ;  /* 0x00000000000e7805 */ /* 0x000fe4000001ff00 */
[----:B------:R-:W-:Y:S02]  /*0360*/  CS2R R20, SRZ ;  /* 0x0000000000147805 */ /* 0x000fe4000001ff00 */
[----:B------:R-:W-:Y:S02]  /*0370*/  CS2R R22, SRZ ;  /* 0x0000000000167805 */ /* 0x000fe4000001ff00 */
[C---:B--2---:R-:W-:Y:S01]  /*0380*/  SHF.L.U32 R5, R0.reuse, 0x5, RZ ;  /* 0x0000000500057819 */ /* 0x044fe200000006ff */
[----:B----4-:R-:W-:Y:S04]  /*0390*/  STS.U16 [R3+UR6+0x200], R6 ;  /* 0x0002000603007988 */ /* 0x010fe80008000406 */
[----:B---3--:R0:W-:Y:S04]  /*03a0*/  STS.U16 [R3+UR6], R4 ;  /* 0x0000000403007988 */ /* 0x0081e80008000406 */
[----:B-----5:R1:W-:Y:S04]  /*03b0*/  STS.U16 [R3+UR6+0x400], R8 ;  /* 0x0004000803007988 */ /* 0x0203e80008000406 */
[----:B------:R2:W-:Y:S01]  /*03c0*/  STS.U16 [R3+UR6+0x600], R10 ;  /* 0x0006000a03007988 */ /* 0x0005e20008000406 */
[----:B0-----:R-:W-:-:S02]  /*03d0*/  SHF.L.U32 R4, R0, 0x3, RZ ;  /* 0x0000000300047819 */ /* 0x001fc400000006ff */
[----:B-1----:R-:W-:Y:S02]  /*03e0*/  CS2R R8, SRZ ;  /* 0x0000000000087805 */ /* 0x002fe4000001ff00 */
[----:B--2---:R-:W-:Y:S01]  /*03f0*/  CS2R R10, SRZ ;  /* 0x00000000000a7805 */ /* 0x004fe2000001ff00 */
[----:B------:R-:W-:Y:S06]  /*0400*/  BRA.U !UP0, `(.L_x_0) ;  /* 0x0000000d08207547 */ /* 0x000fec000b800000 */
[----:B------:R-:W0:Y:S01]  /*0410*/  LDC.64 R6, c[0x0][0x3c0] ;  /* 0x0000f000ff067b82 */ /* 0x000e220000000a00 */
[----:B------:R-:W1:Y:S01]  /*0420*/  LDCU UR4, c[0x0][0x3c8] ;  /* 0x00007900ff0477ac */ /* 0x000e620008000800 */
[----:B------:R-:W-:Y:S01]  /*0430*/  IMAD.SHL.U32 R8, R0, 0x40, RZ ;  /* 0x0000004000087824 */ /* 0x000fe200078e00ff */
[--C-:B------:R-:W-:Y:S02]  /*0440*/  SHF.R.S32.HI R10, RZ, 0x2, R0.reuse ;  /* 0x00000002ff0a7819 */ /* 0x100fe40000011400 */
[----:B------:R-:W-:Y:S01]  /*0450*/  CS2R R18, SRZ ;  /* 0x0000000000127805 */ /* 0x000fe2000001ff00 */
[----:B------:R-:W2:Y:S01]  /*0460*/  LDCU.64 UR8, c[0x0][0x388] ;  /* 0x00007100ff0877ac */ /* 0x000ea20008000a00 */
[----:B------:R-:W-:Y:S02]  /*0470*/  SHF.R.U32.HI R16, RZ, 0x4, R0 ;  /* 0x00000004ff107819 */ /* 0x000fe40000011600 */
[----:B------:R-:W-:Y:S01]  /*0480*/  CS2R R20, SRZ ;  /* 0x0000000000147805 */ /* 0x000fe2000001ff00 */
[----:B------:R-:W3:Y:S01]  /*0490*/  LDC.64 R40, c[0x0][0x3d0] ;  /* 0x0000f400ff287b82 */ /* 0x000ee20000000a00 */
[----:B------:R-:W-:Y:S01]  /*04a0*/  SGXT R10, R10, 0x1 ;  /* 0x000000010a0a781a */ /* 0x000fe20000000200 */
[----:B------:R-:W4:Y:S01]  /*04b0*/  LDCU.64 UR12, c[0x0][0x390] ;  /* 0x00007200ff0c77ac */ /* 0x000f220008000a00 */
[----:B------:R-:W-:-:S02]  /*04c0*/  LOP3.LUT R9, R8, 0x1c0, RZ, 0xc0, !PT ;  /* 0x000001c008097812 */ /* 0x000fc400078ec0ff */
[----:B------:R-:W-:Y:S02]  /*04d0*/  CS2R R22, SRZ ;  /* 0x0000000000167805 */ /* 0x000fe4000001ff00 */
[----:B------:R-:W-:Y:S02]  /*04e0*/  LOP3.LUT R10, R10, 0x90, RZ, 0xc0, !PT ;  /* 0x000000900a0a7812 */ /* 0x000fe400078ec0ff */
[----:B------:R-:W-:Y:S01]  /*04f0*/  LOP3.LUT R11, R9, 0x30, R4, 0xf8, !PT ;  /* 0x00000030090b7812 */ /* 0x000fe200078ef804 */
[----:B------:R-:W5:Y:S01]  /*0500*/  LDC R17, c[0x0][0x3d8] ;  /* 0x0000f600ff117b82 */ /* 0x000f620000000800 */
[--C-:B------:R-:W-:Y:S02]  /*0510*/  SHF.R.S32.HI R8, RZ, 0x6, R0.reuse ;  /* 0x00000006ff087819 */ /* 0x100fe40000011400 */
[----:B------:R-:W-:Y:S01]  /*0520*/  LOP3.LUT R9, R26, 0x10, RZ, 0xc0, !PT ;  /* 0x000000101a097812 */ /* 0x000fe200078ec0ff */
[----:B-1----:R-:W-:Y:S01]  /*0530*/  IMAD R25, R25, UR4, RZ ;  /* 0x0000000419197c24 */ /* 0x002fe2000f8e02ff */
[----:B------:R-:W-:Y:S01]  /*0540*/  LOP3.LUT R13, R10, 0x60, R5, 0xf8, !PT ;  /* 0x000000600a0d7812 */ /* 0x000fe200078ef805 */
[----:B------:R-:W-:Y:S01]  /*0550*/  UMOV UR4, URZ ;  /* 0x000000ff00047c82 */ /* 0x000fe20008000000 */
[----:B------:R-:W-:Y:S01]  /*0560*/  SGXT R5, R8, 0x1 ;  /* 0x000000010805781a */ /* 0x000fe20000000200 */
[----:B0-----:R-:W-:Y:S01]  /*0570*/  IMAD R6, R6, UR7, RZ ;  /* 0x0000000706067c24 */ /* 0x001fe2000f8e02ff */
[----:B------:R-:W-:Y:S01]  /*0580*/  LOP3.LUT R4, R9, 0x20, R0, 0xf8, !PT ;  /* 0x0000002009047812 */ /* 0x000fe200078ef800 */
[----:B------:R-:W-:Y:S01]  /*0590*/  IMAD R24, R24, R7, RZ ;  /* 0x0000000718187224 */ /* 0x000fe200078e02ff */
[----:B------:R-:W-:-:S02]  /*05a0*/  LOP3.LUT R8, R0, 0xf, RZ, 0xc0, !PT ;  /* 0x0000000f00087812 */ /* 0x000fc400078ec0ff */
[C---:B------:R-:W-:Y:S02]  /*05b0*/  LOP3.LUT R43, R11.reuse, R4, RZ, 0x3c, !PT ;  /* 0x000000040b2b7212 */ /* 0x040fe400078e3cff */
[--C-:B------:R-:W-:Y:S01]  /*05c0*/  LOP3.LUT R4, R11, 0x30, R26.reuse, 0x78, !PT ;  /* 0x000000300b047812 */ /* 0x100fe200078e781a */
[----:B---3--:R-:W-:Y:S01]  /*05d0*/  IMAD R11, R8, R41, RZ ;  /* 0x00000029080b7224 */ /* 0x008fe200078e02ff */
[C---:B------:R-:W-:Y:S01]  /*05e0*/  SHF.L.U32 R9, R25.reuse, 0x1, RZ ;  /* 0x0000000119097819 */ /* 0x040fe200000006ff */
[----:B------:R-:W-:Y:S01]  /*05f0*/  IMAD R40, R40, UR7, RZ ;  /* 0x0000000728287c24 */ /* 0x000fe2000f8e02ff */
[----:B------:R-:W-:Y:S01]  /*0600*/  SHF.L.U32 R8, R6, 0x1, RZ ;  /* 0x0000000106087819 */ /* 0x000fe200000006ff */
[----:B------:R-:W-:Y:S01]  /*0610*/  IMAD.HI R25, R25, 0x2, RZ ;  /* 0x0000000219197827 */ /* 0x000fe200078e02ff */
[----:B------:R-:W-:Y:S02]  /*0620*/  LOP3.LUT R42, R13, 0x10, R26, 0x78, !PT ;  /* 0x000000100d2a7812 */ /* 0x000fe400078e781a */
[----:B--2---:R-:W-:Y:S01]  /*0630*/  IADD3 R57, P0, P1, R9, UR8, R8 ;  /* 0x0000000809397c10 */ /* 0x004fe2000f91e008 */
[----:B------:R-:W-:Y:S01]  /*0640*/  IMAD.SHL.U32 R13, R11, 0x2, RZ ;  /* 0x000000020b0d7824 */ /* 0x000fe200078e00ff */
[----:B------:R-:W-:Y:S01]  /*0650*/  SGXT.U32 R8, R16, 0x4 ;  /* 0x000000041008781a */ /* 0x000fe20000000000 */
[----:B------:R-:W-:Y:S01]  /*0660*/  IMAD.HI R6, R6, 0x2, RZ ;  /* 0x0000000206067827 */ /* 0x000fe200078e02ff */
[----:B------:R-:W-:Y:S01]  /*0670*/  LOP3.LUT R12, R0, 0x10, RZ, 0xc0, !PT ;  /* 0x00000010000c7812 */ /* 0x000fe200078ec0ff */
[----:B------:R-:W0:Y:S01]  /*0680*/  LDCU UR8, c[0x0][0x3a8] ;  /* 0x00007500ff0877ac */ /* 0x000e220008000800 */
[----:B------:R-:W-:Y:S01]  /*0690*/  SHF.L.U32 R10, R40, 0x1, RZ ;  /* 0x00000001280a7819 */ /* 0x000fe200000006ff */
[----:B-----5:R-:W-:Y:S01]  /*06a0*/  IMAD R8, R8, R17, RZ ;  /* 0x0000001108087224 */ /* 0x020fe200078e02ff */
[----:B------:R-:W-:Y:S01]  /*06b0*/  LEA R14, R12, UR6, 0x5 ;  /* 0x000000060c0e7c11 */ /* 0x000fe2000f8e28ff */
[----:B------:R-:W-:Y:S01]  /*06c0*/  IMAD.HI R40, R40, 0x2, RZ ;  /* 0x0000000228287827 */ /* 0x000fe200078e02ff */
[----:B----4-:R-:W-:-:S02]  /*06d0*/  IADD3 R10, P2, P3, R13, UR12, R10 ;  /* 0x0000000c0d0a7c10 */ /* 0x010fc4000fb5e00a */
[----:B------:R-:W-:Y:S01]  /*06e0*/  IADD3.X R25, PT, PT, R25, UR9, R6, P0, P1 ;  /* 0x0000000919197c10 */ /* 0x000fe200087e2406 */
[----:B------:R-:W-:Y:S01]  /*06f0*/  IMAD.HI R11, R11, 0x2, RZ ;  /* 0x000000020b0b7827 */ /* 0x000fe200078e02ff */
[----:B------:R-:W-:Y:S02]  /*0700*/  LEA R6, R7, R24, 0x3 ;  /* 0x0000001807067211 */ /* 0x000fe400078e18ff */
[----:B------:R-:W-:Y:S01]  /*0710*/  LOP3.LUT R5, R5, 0x90, RZ, 0xc0, !PT ;  /* 0x0000009005057812 */ /* 0x000fe200078ec0ff */
[----:B------:R-:W-:Y:S01]  /*0720*/  IMAD R9, R17, 0x10, R8 ;  /* 0x0000001011097824 */ /* 0x000fe200078e0208 */
[----:B------:R-:W-:Y:S01]  /*0730*/  IADD3.X R11, PT, PT, R11, UR13, R40, P2, P3 ;  /* 0x0000000d0b0b7c10 */ /* 0x000fe200097e6428 */
[----:B------:R-:W-:Y:S01]  /*0740*/  IMAD R15, R12, -0x10, R14 ;  /* 0xfffffff00c0f7824 */ /* 0x000fe200078e020e */
[----:B------:R-:W-:Y:S02]  /*0750*/  LEA R56, P1, R6, R57, 0x1 ;  /* 0x0000003906387211 */ /* 0x000fe400078208ff */
[----:B------:R-:W-:-:S02]  /*0760*/  CS2R R16, SRZ ;  /* 0x0000000000107805 */ /* 0x000fc4000001ff00 */
[-C--:B------:R-:W-:Y:S02]  /*0770*/  LEA R54, P2, R8, R10.reuse, 0x1 ;  /* 0x0000000a08367211 */ /* 0x080fe400078408ff */
[----:B------:R-:W-:Y:S02]  /*0780*/  CS2R R12, SRZ ;  /* 0x00000000000c7805 */ /* 0x000fe4000001ff00 */
[----:B------:R-:W-:Y:S02]  /*0790*/  LEA R52, P3, R9, R10, 0x1 ;  /* 0x0000000a09347211 */ /* 0x000fe400078608ff */
[----:B------:R-:W-:Y:S02]  /*07a0*/  LEA R58, P0, R24, R57, 0x1 ;  /* 0x00000039183a7211 */ /* 0x000fe400078008ff */
[----:B------:R-:W-:Y:S02]  /*07b0*/  IADD3 R43, PT, PT, R43, R14, RZ ;  /* 0x0000000e2b2b7210 */ /* 0x000fe40007ffe0ff */
[----:B------:R-:W-:-:S02]  /*07c0*/  IADD3 R42, PT, PT, R42, R15, RZ ;  /* 0x0000000f2a2a7210 */ /* 0x000fc40007ffe0ff */
[----:B------:R-:W-:Y:S02]  /*07d0*/  CS2R R14, SRZ ;  /* 0x00000000000e7805 */ /* 0x000fe4000001ff00 */
[----:B------:R-:W-:Y:S01]  /*07e0*/  LEA.HI.X.SX32 R57, R6, R25, 0x1, P1 ;  /* 0x0000001906397211 */ /* 0x000fe200008f0eff */
[----:B------:R-:W-:Y:S01]  /*07f0*/  IMAD.MOV.U32 R6, RZ, RZ, RZ ;  /* 0x000000ffff067224 */ /* 0x000fe200078e00ff */
[-C--:B------:R-:W-:Y:S02]  /*0800*/  LEA.HI.X.SX32 R55, R8, R11.reuse, 0x1, P2 ;  /* 0x0000000b08377211 */ /* 0x080fe400010f0eff */
[----:B------:R-:W-:Y:S02]  /*0810*/  LEA.HI.X.SX32 R53, R9, R11, 0x1, P3 ;  /* 0x0000000b09357211 */ /* 0x000fe400018f0eff */
[----:B------:R-:W-:Y:S02]  /*0820*/  CS2R R8, SRZ ;  /* 0x0000000000087805 */ /* 0x000fe4000001ff00 */
[----:B------:R-:W-:-:S02]  /*0830*/  LOP3.LUT R5, R5, 0x17e, R26, 0x78, !PT ;  /* 0x0000017e05057812 */ /* 0x000fc400078e781a */
[----:B------:R-:W-:Y:S02]  /*0840*/  CS2R R10, SRZ ;  /* 0x00000000000a7805 */ /* 0x000fe4000001ff00 */
[----:B------:R-:W-:Y:S02]  /*0850*/  LEA.HI.X.SX32 R59, R24, R25, 0x1, P0 ;  /* 0x00000019183b7211 */ /* 0x000fe400000f0eff */
[----:B------:R-:W-:Y:S02]  /*0860*/  MOV R45, 0x3f800000 ;  /* 0x3f800000002d7802 */ /* 0x000fe40000000f00 */
[----:B------:R-:W-:Y:S02]  /*0870*/  MOV R49, 0xff800000 ;  /* 0xff80000000317802 */ /* 0x000fe40000000f00 */
[----:B------:R-:W-:Y:S02]  /*0880*/  MOV R40, RZ ;  /* 0x000000ff00287202 */ /* 0x000fe40000000f00 */
[----:B------:R-:W-:-:S02]  /*0890*/  MOV R47, 0xff800000 ;  /* 0xff800000002f7802 */ /* 0x000fc40000000f00 */
[----:B0-----:R-:W-:-:S07]  /*08a0*/  MOV R44, 0x3f800000 ;  /* 0x3f800000002c7802 */ /* 0x001fce0000000f00 */
.L_x_1:
[----:B------:R-:W-:-:S04]  /*08b0*/  IMAD.WIDE R30, R40, 0x2, R56 ;  /* 0x00000002281e7825 */ /* 0x000fc800078e0238 */
[----:B------:R-:W-:Y:S02]  /*08c0*/  IMAD.WIDE R28, R40, 0x2, R58 ;  /* 0x00000002281c7825 */ /* 0x000fe400078e023a */
[----:B------:R-:W2:Y:S04]  /*08d0*/  LDG.E.U16 R30, desc[UR10][R30.64] ;  /* 0x0000000a1e1e7981 */ /* 0x000ea8000c1e1500 */
[----:B------:R-:W3:Y:S01]  /*08e0*/  LDG.E.U16 R46, desc[UR10][R28.64] ;  /* 0x0000000a1c2e7981 */ /* 0x000ee2000c1e1500 */
[----:B------:R-:W-:Y:S01]  /*08f0*/  BAR.SYNC.DEFER_BLOCKING 0x0 ;  /* 0x0000000000007b1d */ /* 0x000fe20000010000 */
[----:B------:R-:W-:-:S04]  /*0900*/  IMAD.WIDE R50, R6, 0x2, R54 ;  /* 0x0000000206327825 */ /* 0x000fc800078e0236 */
[----:B------:R-:W-:Y:S01]  /*0910*/  IMAD.WIDE R60, R6, 0x2, R52 ;  /* 0x00000002063c7825 */ /* 0x000fe200078e0234 */
[----:B--2---:R-:W-:Y:S04]  /*0920*/  STS.U16 [R3+UR6+0xa00], R30 ;  /* 0x000a001e03007988 */ /* 0x004fe80008000406 */
[----:B---3--:R-:W-:Y:S01]  /*0930*/  STS.U16 [R3+UR6+0x800], R46 ;  /* 0x0008002e03007988 */ /* 0x008fe20008000406 */
[----:B------:R-:W-:Y:S06]  /*0940*/  BAR.SYNC.DEFER_BLOCKING 0x0 ;  /* 0x0000000000007b1d */ /* 0x000fec0000010000 */
[----:B------:R-:W2:Y:S04]  /*0950*/  LDG.E.U16 R50, desc[UR10][R50.64] ;  /* 0x0000000a32327981 */ /* 0x000ea8000c1e1500 */
[----:B------:R-:W3:Y:S04]  /*0960*/  LDG.E.U16 R48, desc[UR10][R60.64] ;  /* 0x0000000a3c307981 */ /* 0x000ee8000c1e1500 */
[----:B------:R-:W-:Y:S04]  /*0970*/  LDSM.16.MT88.4 R24, [R43] ;  /* 0x000000002b18783b */ /* 0x000fe80000004200 */
[----:B------:R-:W0:Y:S04]  /*0980*/  LDSM.16.M88.4 R36, [R4+UR6+0x800] ;  /* 0x000800060424783b */ /* 0x000e280008000200 */
[----:B------:R-:W1:Y:S01]  /*0990*/  LDSM.16.MT88.4 R28, [R43+0x400] ;  /* 0x000400002b1c783b */ /* 0x000e620000004200 */
[----:B0-----:R-:W-:-:S15]  /*09a0*/  HMMA.16816.F32.BF16 R32, R24, R36, RZ ;  /* 0x000000241820723c */ /* 0x001fde00000418ff */
[----:B------:R-:W-:-:S05]  /*09b0*/  NOP ;  /* 0x0000000000007918 */ /* 0x000fca0000000000 */
[----:B-1----:R-:W-:Y:S01]  /*09c0*/  HMMA.16816.F32.BF16 R36, R28, R38, R32 ;  /* 0x000000261c24723c */ /* 0x002fe20000041820 */
[----:B------:R-:W0:Y:S01]  /*09d0*/  LDSM.16.M88.4 R32, [R4+UR6+0xa00] ;  /* 0x000a00060420783b */ /* 0x000e220008000200 */
[----:B------:R-:W-:Y:S06]  /*09e0*/  BAR.SYNC.DEFER_BLOCKING 0x0 ;  /* 0x0000000000007b1d */ /* 0x000fec0000010000 */
[----:B0-----:R-:W-:-:S15]  /*09f0*/  HMMA.16816.F32.BF16 R24, R24, R32, RZ ;  /* 0x000000201818723c */ /* 0x001fde00000418ff */
[----:B------:R-:W-:-:S05]  /*0a00*/  NOP ;  /* 0x0000000000007918 */ /* 0x000fca0000000000 */
[----:B------:R-:W-:Y:S01]  /*0a10*/  HMMA.16816.F32.BF16 R24, R28, R34, R24 ;  /* 0x000000221c18723c */ /* 0x000fe20000041818 */
[----:B------:R-:W-:Y:S01]  /*0a20*/  FMUL R28, R36, UR8 ;  /* 0x00000008241c7c20 */ /* 0x000fe20008400000 */
[----:B------:R-:W-:-:S15]  /*0a30*/  FMUL R29, R37, UR8 ;  /* 0x00000008251d7c20 */ /* 0x000fde0008400000 */
[----:B------:R-:W-:Y:S02]  /*0a40*/  NOP ;  /* 0x0000000000007918 */ /* 0x000fe40000000000 */
[----:B------:R-:W-:Y:S01]  /*0a50*/  FMUL R30, R24, UR8 ;  /* 0x00000008181e7c20 */ /* 0x000fe20008400000 */
[----:B------:R-:W-:-:S04]  /*0a60*/  FMUL R31, R25, UR8 ;  /* 0x00000008191f7c20 */ /* 0x000fc80008400000 */
[----:B------:R-:W-:Y:S01]  /*0a70*/  FMNMX3 R28, R28, R29, R30, !PT ;  /* 0x0000001d1c1c7276 */ /* 0x000fe2000780001e */
[----:B------:R-:W-:Y:S01]  /*0a80*/  FMUL R29, R39, UR8 ;  /* 0x00000008271d7c20 */ /* 0x000fe20008400000 */
[----:B------:R-:W-:Y:S02]  /*0a90*/  FMUL R30, R26, UR8 ;  /* 0x000000081a1e7c20 */ /* 0x000fe40008400000 */
[----:B------:R-:W-:Y:S01]  /*0aa0*/  FMNMX R32, R31, R28, !PT ;  /* 0x0000001c1f207209 */ /* 0x000fe20007800000 */
[----:B------:R-:W-:Y:S01]  /*0ab0*/  FMUL R28, R38, UR8 ;  /* 0x00000008261c7c20 */ /* 0x000fe20008400000 */
[----:B------:R-:W-:-:S03]  /*0ac0*/  FMUL R31, R27, UR8 ;  /* 0x000000081b1f7c20 */ /* 0x000fc60008400000 */
[----:B------:R-:W0:Y:S01]  /*0ad0*/  SHFL.BFLY PT, R33, R32, 0x2, 0x1f ;  /* 0x0c401f0020217f89 */ /* 0x000e2200000e0000 */
[----:B------:R-:W-:-:S04]  /*0ae0*/  FMNMX3 R28, R28, R29, R30, !PT ;  /* 0x0000001d1c1c7276 */ /* 0x000fc8000780001e */
[----:B------:R-:W-:-:S05]  /*0af0*/  FMNMX R31, R31, R28, !PT ;  /* 0x0000001c1f1f7209 */ /* 0x000fca0007800000 */
[----:B------:R-:W1:Y:S01]  /*0b00*/  SHFL.BFLY PT, R28, R31, 0x2, 0x1f ;  /* 0x0c401f001f1c7f89 */ /* 0x000e6200000e0000 */
[----:B0-----:R-:W-:-:S05]  /*0b10*/  FMNMX R30, R32, R33, !PT ;  /* 0x00000021201e7209 */ /* 0x001fca0007800000 */
[----:B------:R-:W0:Y:S01]  /*0b20*/  SHFL.BFLY PT, R46, R30, 0x1, 0x1f ;  /* 0x0c201f001e2e7f89 */ /* 0x000e2200000e0000 */
[----:B-1----:R-:W-:-:S05]  /*0b30*/  FMNMX R34, R31, R28, !PT ;  /* 0x0000001c1f227209 */ /* 0x002fca0007800000 */
[----:B------:R-:W1:Y:S01]  /*0b40*/  SHFL.BFLY PT, R29, R34, 0x1, 0x1f ;  /* 0x0c201f00221d7f89 */ /* 0x000e6200000e0000 */
[----:B0-----:R-:W-:-:S05]  /*0b50*/  FMNMX3 R46, R30, R46, R49, !PT ;  /* 0x0000002e1e2e7276 */ /* 0x001fca0007800031 */
[----:B------:R-:W-:-:S04]  /*0b60*/  FFMA R36, R36, UR8, -R46 ;  /* 0x0000000824247c23 */ /* 0x000fc8000800082e */
[----:B------:R-:W-:Y:S01]  /*0b70*/  FMUL R28, R36, 1.4426950216293334961 ;  /* 0x3fb8aa3b241c7820 */ /* 0x000fe20000400000 */
[----:B-1----:R-:W-:Y:S01]  /*0b80*/  FMNMX3 R36, R34, R29, R47, !PT ;  /* 0x0000001d22247276 */ /* 0x002fe2000780002f */
[--C-:B------:R-:W-:Y:S01]  /*0b90*/  FFMA R37, R37, UR8, -R46.reuse ;  /* 0x0000000825257c23 */ /* 0x100fe2000800082e */
[----:B------:R-:W-:-:S03]  /*0ba0*/  FFMA R24, R24, UR8, -R46 ;  /* 0x0000000818187c23 */ /* 0x000fc6000800082e */
[--C-:B------:R-:W-:Y:S01]  /*0bb0*/  FFMA R38, R38, UR8, -R36.reuse ;  /* 0x0000000826267c23 */ /* 0x100fe20008000824 */
[--C-:B------:R-:W-:Y:S01]  /*0bc0*/  FFMA R39, R39, UR8, -R36.reuse ;  /* 0x0000000827277c23 */ /* 0x100fe20008000824 */
[----:B------:R-:W-:Y:S01]  /*0bd0*/  FMUL R37, R37, 1.4426950216293334961 ;  /* 0x3fb8aa3b25257820 */ /* 0x000fe20000400000 */
[----:B------:R-:W-:Y:S01]  /*0be0*/  FMUL R30, R24, 1.4426950216293334961 ;  /* 0x3fb8aa3b181e7820 */ /* 0x000fe20000400000 */
[----:B------:R-:W-:Y:S01]  /*0bf0*/  FMUL R29, R38, 1.4426950216293334961 ;  /* 0x3fb8aa3b261d7820 */ /* 0x000fe20000400000 */
[----:B------:R-:W-:Y:S01]  /*0c00*/  FMUL R24, R39, 1.4426950216293334961 ;  /* 0x3fb8aa3b27187820 */ /* 0x000fe20000400000 */
[----:B------:R-:W-:Y:S01]  /*0c10*/  FFMA R26, R26, UR8, -R36 ;  /* 0x000000081a1a7c23 */ /* 0x000fe20008000824 */
[----:B------:R-:W-:Y:S01]  /*0c20*/  FFMA R25, R25, UR8, -R46 ;  /* 0x0000000819197c23 */ /* 0x000fe2000800082e */
[----:B------:R-:W-:Y:S01]  /*0c30*/  FFMA R27, R27, UR8, -R36 ;  /* 0x000000081b1b7c23 */ /* 0x000fe20008000824 */
[----:B------:R-:W-:Y:S01]  /*0c40*/  MUFU.EX2 R28, R28 ;  /* 0x0000001c001c7308 */ /* 0x000fe20000000800 */
[----:B------:R-:W-:Y:S01]  /*0c50*/  FMUL R31, R26, 1.4426950216293334961 ;  /* 0x3fb8aa3b1a1f7820 */ /* 0x000fe20000400000 */
[----:B------:R-:W-:Y:S01]  /*0c60*/  FMUL R25, R25, 1.4426950216293334961 ;  /* 0x3fb8aa3b19197820 */ /* 0x000fe20000400000 */
[----:B------:R-:W-:-:S05]  /*0c70*/  FMUL R26, R27, 1.4426950216293334961 ;  /* 0x3fb8aa3b1b1a7820 */ /* 0x000fca0000400000 */
[----:B------:R-:W0:Y:S08]  /*0c80*/  MUFU.EX2 R37, R37 ;  /* 0x0000002500257308 */ /* 0x000e300000000800 */
[----:B------:R-:W-:Y:S08]  /*0c90*/  MUFU.EX2 R29, R29 ;  /* 0x0000001d001d7308 */ /* 0x000ff00000000800 */
[----:B------:R-:W1:Y:S08]  /*0ca0*/  MUFU.EX2 R24, R24 ;  /* 0x0000001800187308 */ /* 0x000e700000000800 */
[----:B------:R-:W4:Y:S01]  /*0cb0*/  MUFU.EX2 R30, R30 ;  /* 0x0000001e001e7308 */ /* 0x000f220000000800 */
[----:B------:R-:W-:-:S07]  /*0cc0*/  FADD R27, -R46, R49 ;  /* 0x000000312e1b7221 */ /* 0x000fce0000000100 */
[----:B------:R-:W5:Y:S01]  /*0cd0*/  MUFU.EX2 R31, R31 ;  /* 0x0000001f001f7308 */ /* 0x000f620000000800 */
[----:B--2---:R1:W-:Y:S04]  /*0ce0*/  STS.U16 [R5+UR6+0x800], R50 ;  /* 0x0008003205007988 */ /* 0x0043e80008000406 */
[----:B---3--:R4:W-:Y:S01]  /*0cf0*/  STS.U16 [R5+UR6+0xa00], R48 ;  /* 0x000a003005007988 */ /* 0x0089e20008000406 */
[----:B------:R-:W-:Y:S06]  /*0d00*/  BAR.SYNC.DEFER_BLOCKING 0x0 ;  /* 0x0000000000007b1d */ /* 0x000fec0000010000 */
[----:B------:R-:W2:Y:S01]  /*0d10*/  MUFU.EX2 R25, R25 ;  /* 0x0000001900197308 */ /* 0x000ea20000000800 */
[----:B------:R-:W-:-:S07]  /*0d20*/  FMUL R38, R27, 1.4426950216293334961 ;  /* 0x3fb8aa3b1b267820 */ /* 0x000fce0000400000 */
[----:B------:R-:W3:Y:S01]  /*0d30*/  MUFU.EX2 R26, R26 ;  /* 0x0000001a001a7308 */ /* 0x000ee20000000800 */
[----:B------:R-:W-:Y:S01]  /*0d40*/  FADD R27, -R36, R47 ;  /* 0x0000002f241b7221 */ /* 0x000fe20000000100 */
[----:B0-----:R-:W-:Y:S01]  /*0d50*/  FADD R39, R28, R37 ;  /* 0x000000251c277221 */ /* 0x001fe20000000000 */
[----:B-1----:R-:W-:Y:S01]  /*0d60*/  FADD R50, R29, R24 ;  /* 0x000000181d327221 */ /* 0x002fe20000000000 */
[----:B------:R-:W-:Y:S01]  /*0d70*/  F2FP.BF16.F32.PACK_AB R28, R37, R28 ;  /* 0x0000001c251c723e */ /* 0x000fe200000010ff */
[----:B------:R-:W0:Y:S01]  /*0d80*/  LDSM.16.M88.4 R32, [R42+0x800] ;  /* 0x000800002a20783b */ /* 0x000e220000000200 */
[----:B------:R-:W-:Y:S01]  /*0d90*/  FMUL R37, R27, 1.4426950216293334961 ;  /* 0x3fb8aa3b1b257820 */ /* 0x000fe20000400000 */
[----:B----4-:R-:W-:Y:S01]  /*0da0*/  FADD R48, R30, R39 ;  /* 0x000000271e307221 */ /* 0x010fe20000000000 */
[----:B-----5:R-:W-:-:S03]  /*0db0*/  FADD R27, R31, R50 ;  /* 0x000000321f1b7221 */ /* 0x020fc60000000000 */
[C---:B--2---:R-:W-:Y:S01]  /*0dc0*/  FADD R50, R25.reuse, R48 ;  /* 0x0000003019327221 */ /* 0x044fe20000000000 */
[----:B---3--:R-:W-:Y:S01]  /*0dd0*/  FADD R48, R26, R27 ;  /* 0x0000001b1a307221 */ /* 0x008fe20000000000 */
[----:B------:R-:W-:Y:S01]  /*0de0*/  F2FP.BF16.F32.PACK_AB R30, R25, R30 ;  /* 0x0000001e191e723e */ /* 0x000fe200000010ff */
[----:B------:R-:W1:Y:S01]  /*0df0*/  MUFU.EX2 R38, R38 ;  /* 0x0000002600267308 */ /* 0x000e620000000800 */
[----:B------:R-:W-:Y:S02]  /*0e00*/  F2FP.BF16.F32.PACK_AB R29, R24, R29 ;  /* 0x0000001d181d723e */ /* 0x000fe400000010ff */
[----:B------:R-:W-:Y:S01]  /*0e10*/  F2FP.BF16.F32.PACK_AB R31, R26, R31 ;  /* 0x0000001f1a1f723e */ /* 0x000fe200000010ff */
[----:B------:R-:W2:Y:S04]  /*0e20*/  SHFL.BFLY PT, R47, R50, 0x2, 0x1f ;  /* 0x0c401f00322f7f89 */ /* 0x000ea800000e0000 */
[----:B------:R-:W3:Y:S01]  /*0e30*/  MUFU.EX2 R37, R37 ;  /* 0x0000002500257308 */ /* 0x000ee20000000800 */
[----:B------:R-:W-:Y:S04]  /*0e40*/  LDSM.16.M88.4 R24, [R42+0xa00] ;  /* 0x000a00002a18783b */ /* 0x000fe80000000200 */
[----:B------:R-:W4:Y:S01]  /*0e50*/  SHFL.BFLY PT, R39, R48, 0x2, 0x1f ;  /* 0x0c401f0030277f89 */ /* 0x000f2200000e0000 */
[C---:B-1----:R-:W-:Y:S01]  /*0e60*/  FMUL R16, R38.reuse, R16 ;  /* 0x0000001026107220 */ /* 0x042fe20000400000 */
[C---:B------:R-:W-:Y:S01]  /*0e70*/  FMUL R17, R38.reuse, R17 ;  /* 0x0000001126117220 */ /* 0x040fe20000400000 */
[C---:B------:R-:W-:Y:S01]  /*0e80*/  FMUL R8, R38.reuse, R8 ;  /* 0x0000000826087220 */ /* 0x040fe20000400000 */
[----:B------:R-:W-:Y:S01]  /*0e90*/  FMUL R9, R38, R9 ;  /* 0x0000000926097220 */ /* 0x000fe20000400000 */
[C---:B---3--:R-:W-:Y:S01]  /*0ea0*/  FMUL R18, R37.reuse, R18 ;  /* 0x0000001225127220 */ /* 0x048fe20000400000 */
[C---:B------:R-:W-:Y:S01]  /*0eb0*/  FMUL R19, R37.reuse, R19 ;  /* 0x0000001325137220 */ /* 0x040fe20000400000 */
[C---:B------:R-:W-:Y:S01]  /*0ec0*/  FMUL R10, R37.reuse, R10 ;  /* 0x0000000a250a7220 */ /* 0x040fe20000400000 */
[----:B------:R-:W-:-:S05]  /*0ed0*/  FMUL R11, R37, R11 ;  /* 0x0000000b250b7220 */ /* 0x000fca0000400000 */
[----:B0-----:R-:W-:Y:S01]  /*0ee0*/  HMMA.16816.F32.BF16 R16, R28, R32, R16 ;  /* 0x000000201c10723c */ /* 0x001fe20000041810 */
[----:B--2---:R-:W-:Y:S01]  /*0ef0*/  FADD R33, R50, R47 ;  /* 0x0000002f32217221 */ /* 0x004fe20000000000 */
[----:B----4-:R-:W-:-:S06]  /*0f00*/  FADD R32, R48, R39 ;  /* 0x0000002730207221 */ /* 0x010fcc0000000000 */
[----:B------:R-:W-:Y:S01]  /*0f10*/  HMMA.16816.F32.BF16 R8, R28, R34, R8 ;  /* 0x000000221c08723c */ /* 0x000fe20000041808 */
[----:B------:R-:W0:Y:S01]  /*0f20*/  SHFL.BFLY PT, R34, R33, 0x1, 0x1f ;  /* 0x0c201f0021227f89 */ /* 0x000e2200000e0000 */
[----:B------:R-:W-:-:S03]  /*0f30*/  FMUL R20, R38, R20 ;  /* 0x0000001426147220 */ /* 0x000fc60000400000 */
[----:B------:R-:W1:Y:S01]  /*0f40*/  SHFL.BFLY PT, R35, R32, 0x1, 0x1f ;  /* 0x0c201f0020237f89 */ /* 0x000e6200000e0000 */
[----:B------:R-:W-:Y:S01]  /*0f50*/  FMUL R21, R38, R21 ;  /* 0x0000001526157220 */ /* 0x000fe20000400000 */
[C---:B------:R-:W-:Y:S01]  /*0f60*/  FMUL R22, R37.reuse, R22 ;  /* 0x0000001625167220 */ /* 0x040fe20000400000 */
[----:B------:R-:W-:Y:S01]  /*0f70*/  FMUL R23, R37, R23 ;  /* 0x0000001725177220 */ /* 0x000fe20000400000 */
[----:B------:R-:W-:-:S06]  /*0f80*/  UIADD3 UR4, UPT, UPT, UR4, 0x10, URZ ;  /* 0x0000001004047890 */ /* 0x000fcc000fffe0ff */
[----:B------:R-:W-:Y:S01]  /*0f90*/  HMMA.16816.F32.BF16 R20, R28, R26, R20 ;  /* 0x0000001a1c14723c */ /* 0x000fe20000041814 */
[C---:B------:R-:W-:Y:S01]  /*0fa0*/  FMUL R12, R38.reuse, R12 ;  /* 0x0000000c260c7220 */ /* 0x040fe20000400000 */
[----:B------:R-:W-:Y:S01]  /*0fb0*/  FMUL R13, R38, R13 ;  /* 0x0000000d260d7220 */ /* 0x000fe20000400000 */
[C---:B------:R-:W-:Y:S01]  /*0fc0*/  FMUL R14, R37.reuse, R14 ;  /* 0x0000000e250e7220 */ /* 0x040fe20000400000 */
[----:B------:R-:W-:Y:S01]  /*0fd0*/  FMUL R15, R37, R15 ;  /* 0x0000000f250f7220 */ /* 0x000fe20000400000 */
[----:B------:R-:W-:Y:S01]  /*0fe0*/  UISETP.GE.AND UP0, UPT, UR4, UR5, UPT ;  /* 0x000000050400728c */ /* 0x000fe2000bf06270 */
[----:B------:R-:W-:-:S05]  /*0ff0*/  LEA R6, R41, R6, 0x4 ;  /* 0x0000000629067211 */ /* 0x000fca00078e20ff */
[----:B------:R-:W-:Y:S01]  /*1000*/  HMMA.16816.F32.BF16 R12, R28, R24, R12 ;  /* 0x000000181c0c723c */ /* 0x000fe2000004180c */
[----:B0-----:R-:W-:Y:S01]  /*1010*/  FADD R25, R33, R34 ;  /* 0x0000002221197221 */ /* 0x001fe20000000000 */
[----:B-1----:R-:W-:Y:S01]  /*1020*/  FADD R24, R32, R35 ;  /* 0x0000002320187221 */ /* 0x002fe20000000000 */
[----:B------:R-:W-:Y:S02]  /*1030*/  IMAD R40, R7, 0x10, R40 ;  /* 0x0000001007287824 */ /* 0x000fe400078e0228 */
[----:B------:R-:W-:Y:S01]  /*1040*/  FFMA R45, R38, R45, R25 ;  /* 0x0000002d262d7223 */ /* 0x000fe20000000019 */
[----:B------:R-:W-:Y:S01]  /*1050*/  MOV R49, R46 ;  /* 0x0000002e00317202 */ /* 0x000fe20000000f00 */
[----:B------:R-:W-:Y:S01]  /*1060*/  FFMA R44, R37, R44, R24 ;  /* 0x0000002c252c7223 */ /* 0x000fe20000000018 */
[----:B------:R-:W-:Y:S01]  /*1070*/  MOV R47, R36 ;  /* 0x00000024002f7202 */ /* 0x000fe20000000f00 */
[----:B------:R-:W-:Y:S11]  /*1080*/  BRA.U !UP0, `(.L_x_1) ;  /* 0xfffffff908087547 */ /* 0x000ff6000b83ffff */
.L_x_0:
[C---:B------:R-:W-:Y:S01]  /*1090*/  LOP3.LUT R5, R0.reuse, 0xc0, RZ, 0xc0, !PT ;  /* 0x000000c000057812 */ /* 0x040fe200078ec0ff */
[C---:B------:R-:W-:Y:S01]  /*10a0*/  FMUL R3, R45.reuse, 8388608 ;  /* 0x4b0000002d037820 */ /* 0x040fe20000400000 */
[----:B------:R-:W-:Y:S01]  /*10b0*/  FSETP.GEU.AND P1, PT, R45, 1.175494350822287508e-38, PT ;  /* 0x008000002d00780b */ /* 0x000fe20003f2e000 */
[----:B------:R-:W-:Y:S01]  /*10c0*/  IMAD.MOV.U32 R7, RZ, RZ, R8 ;  /* 0x000000ffff077224 */ /* 0x000fe200078e0008 */
[----:B------:R-:W-:Y:S01]  /*10d0*/  MOV R6, R10 ;  /* 0x0000000a00067202 */ /* 0x000fe20000000f00 */
[----:B------:R-:W-:Y:S01]  /*10e0*/  IMAD.MOV.U32 R25, RZ, RZ, R12 ;  /* 0x000000ffff197224 */ /* 0x000fe200078e000c */
[----:B------:R-:W-:Y:S01]  /*10f0*/  SHF.L.U32 R10, R0, 0x3, RZ ;  /* 0x00000003000a7819 */ /* 0x000fe200000006ff */
[----:B------:R-:W-:Y:S01]  /*1100*/  IMAD.MOV.U32 R24, RZ, RZ, R22 ;  /* 0x000000ffff187224 */ /* 0x000fe200078e0016 */
[----:B------:R-:W-:Y:S01]  /*1110*/  SHF.R.U32.HI R5, RZ, 0x1, R5 ;  /* 0x00000001ff057819 */ /* 0x000fe20000011605 */
[----:B------:R-:W-:Y:S01]  /*1120*/  BAR.SYNC.DEFER_BLOCKING 0x0 ;  /* 0x0000000000007b1d */ /* 0x000fe20000010000 */
[----:B------:R-:W-:-:S02]  /*1130*/  MOV R30, R11 ;  /* 0x0000000b001e7202 */ /* 0x000fc40000000f00 */
[----:B------:R-:W-:Y:S02]  /*1140*/  FSEL R3, R3, R45, !P1 ;  /* 0x0000002d03037208 */ /* 0x000fe40004800000 */
[----:B------:R-:W-:Y:S01]  /*1150*/  MOV R4, R18 ;  /* 0x0000001200047202 */ /* 0x000fe20000000f00 */
[----:B------:R-:W0:Y:S01]  /*1160*/  LDCU.64 UR4, c[0x0][0x3e0] ;  /* 0x00007c00ff0477ac */ /* 0x000e220008000a00 */
[----:B------:R-:W-:Y:S02]  /*1170*/  SHF.R.U32.HI R11, RZ, 0x1, R0 ;  /* 0x00000001ff0b7819 */ /* 0x000fe40000011600 */
[----:B------:R-:W-:Y:S02]  /*1180*/  MOV R18, R9 ;  /* 0x0000000900127202 */ /* 0x000fe40000000f00 */
[----:B------:R-:W-:Y:S02]  /*1190*/  SHF.L.U32 R8, R0, 0x7, RZ ;  /* 0x0000000700087819 */ /* 0x000fe400000006ff */
[----:B------:R-:W-:-:S02]  /*11a0*/  LOP3.LUT R9, R5, 0x1f8, R10, 0x78, !PT ;  /* 0x000001f805097812 */ /* 0x000fc400078e780a */
[----:B------:R-:W-:Y:S02]  /*11b0*/  IADD3 R5, PT, PT, R3, -0x3f3504f3, RZ ;  /* 0xc0cafb0d03057810 */ /* 0x000fe40007ffe0ff */
[----:B------:R-:W-:Y:S02]  /*11c0*/  LOP3.LUT R10, R10, 0x38, RZ, 0xc0, !PT ;  /* 0x000000380a0a7812 */ /* 0x000fe400078ec0ff */
[----:B------:R-:W-:Y:S02]  /*11d0*/  LOP3.LUT R11, R11, 0x4, RZ, 0xc0, !PT ;  /* 0x000000040b0b7812 */ /* 0x000fe400078ec0ff */
[----:B------:R-:W-:Y:S02]  /*11e0*/  LOP3.LUT R8, R8, 0x600, RZ, 0xc0, !PT ;  /* 0x0000060008087812 */ /* 0x000fe400078ec0ff */
[----:B------:R-:W-:Y:S01]  /*11f0*/  LOP3.LUT R12, R5, 0xff800000, RZ, 0xc0, !PT ;  /* 0xff800000050c7812 */ /* 0x000fe200078ec0ff */
[----:B0-----:R-:W-:Y:S01]  /*1200*/  UIMAD UR4, UR7, UR4, URZ ;  /* 0x00000004070472a4 */ /* 0x001fe2000f8e02ff */
[----:B------:R-:W-:Y:S01]  /*1210*/  IADD3 R5, PT, PT, R11, UR6, R10 ;  /* 0x000000060b057c10 */ /* 0x000fe2000fffe00a */
[C---:B------:R-:W-:Y:S01]  /*1220*/  FMUL R11, R44.reuse, 8388608 ;  /* 0x4b0000002c0b7820 */ /* 0x040fe20000400000 */
[----:B------:R-:W-:Y:S01]  /*1230*/  FSETP.GT.AND P0, PT, |R44|, 8.50705917302346158658e+37, PT ;  /* 0x7e8000002c00780b */ /* 0x000fe20003f04200 */
[----:B------:R-:W-:Y:S01]  /*1240*/  USHF.L.U32 UR8, UR4, 0x1, URZ ;  /* 0x0000000104087899 */ /* 0x000fe200080006ff */
[----:B------:R-:W-:-:S02]  /*1250*/  IADD3 R10, PT, PT, R9, UR6, R8 ;  /* 0x00000006090a7c10 */ /* 0x000fc4000fffe008 */
[----:B------:R-:W-:Y:S02]  /*1260*/  FSEL R8, RZ, -23, P1 ;  /* 0xc1b80000ff087808 */ /* 0x000fe40000800000 */
[C---:B------:R-:W-:Y:S02]  /*1270*/  FSETP.GT.AND P1, PT, |R45|.reuse, 8.50705917302346158658e+37, PT ;  /* 0x7e8000002d00780b */ /* 0x040fe40003f24200 */
[C---:B------:R-:W-:Y:S02]  /*1280*/  FSETP.GEU.AND P3, PT, |R44|.reuse, 1.175494350822287508e-38, PT ;  /* 0x008000002c00780b */ /* 0x040fe40003f6e200 */
[----:B------:R-:W-:Y:S02]  /*1290*/  I2FP.F32.S32 R9, R12 ;  /* 0x0000000c00097245 */ /* 0x000fe40000201400 */
[----:B------:R-:W-:Y:S01]  /*12a0*/  FSETP.GEU.AND P4, PT, |R45|, 1.175494350822287508e-38, PT ;  /* 0x008000002d00780b */ /* 0x000fe20003f8e200 */
[----:B------:R-:W-:Y:S01]  /*12b0*/  @P0 FMUL R23, R23, 0.25 ;  /* 0x3e80000017170820 */ /* 0x000fe20000400000 */
[----:B------:R-:W-:Y:S01]  /*12c0*/  FSETP.GEU.AND P2, PT, R44, 1.175494350822287508e-38, PT ;  /* 0x008000002c00780b */ /* 0x000fe20003f4e000 */
[----:B------:R-:W-:Y:S01]  /*12d0*/  FFMA.FTZ R8, R9, 1.1920928955078125e-07, R8 ;  /* 0x3400000009087823 */ /* 0x000fe20000010008 */
[----:B------:R-:W-:Y:S01]  /*12e0*/  MOV R28, R14 ;  /* 0x0000000e001c7202 */ /* 0x000fe20000000f00 */
[----:B------:R-:W-:Y:S01]  /*12f0*/  @P0 FMUL R30, R30, 0.25 ;  /* 0x3e8000001e1e0820 */ /* 0x000fe20000400000 */
[----:B------:R-:W-:Y:S01]  /*1300*/  FSEL R9, R11, R44, !P2 ;  /* 0x0000002c0b097208 */ /* 0x000fe20005000000 */
[----:B------:R-:W-:Y:S01]  /*1310*/  @P0 FMUL R44, R44, 0.25 ;  /* 0x3e8000002c2c0820 */ /* 0x000fe20000400000 */
[----:B------:R-:W-:Y:S01]  /*1320*/  @P1 FMUL R45, R45, 0.25 ;  /* 0x3e8000002d2d1820 */ /* 0x000fe20000400000 */
[----:B------:R-:W-:Y:S01]  /*1330*/  MOV R14, R15 ;  /* 0x0000000f000e7202 */ /* 0x000fe20000000f00 */
[----:B------:R-:W-:Y:S01]  /*1340*/  @P1 FMUL R25, R25, 0.25 ;  /* 0x3e80000019191820 */ /* 0x000fe20000400000 */
[----:B------:R-:W-:Y:S01]  /*1350*/  @!P3 FMUL R44, R44, 16777216 ;  /* 0x4b8000002c2cb820 */ /* 0x000fe20000400000 */
[----:B------:R-:W-:Y:S01]  /*1360*/  MOV R15, R20 ;  /* 0x00000014000f7202 */ /* 0x000fe20000000f00 */
[----:B------:R-:W-:Y:S01]  /*1370*/  @!P4 FMUL R45, R45, 16777216 ;  /* 0x4b8000002d2dc820 */ /* 0x000fe20000400000 */
[----:B------:R-:W-:Y:S01]  /*1380*/  @P0 FMUL R14, R14, 0.25 ;  /* 0x3e8000000e0e0820 */ /* 0x000fe20000400000 */
[----:B------:R-:W0:Y:S01]  /*1390*/  MUFU.RCP R11, R44 ;  /* 0x0000002c000b7308 */ /* 0x000e220000001000 */
[----:B------:R-:W-:Y:S01]  /*13a0*/  @!P3 FMUL R23, R23, 16777216 ;  /* 0x4b8000001717b820 */ /* 0x000fe20000400000 */
[----:B------:R-:W-:Y:S01]  /*13b0*/  @P1 FMUL R15, R15, 0.25 ;  /* 0x3e8000000f0f1820 */ /* 0x000fe20000400000 */
[----:B------:R-:W-:Y:S01]  /*13c0*/  @!P3 FMUL R14, R14, 16777216 ;  /* 0x4b8000000e0eb820 */ /* 0x000fe20000400000 */
[----:B------:R-:W-:Y:S01]  /*13d0*/  @P0 FMUL R28, R28, 0.25 ;  /* 0x3e8000001c1c0820 */ /* 0x000fe20000400000 */
[----:B------:R-:W-:Y:S01]  /*13e0*/  @P1 FMUL R7, R7, 0.25 ;  /* 0x3e80000007071820 */ /* 0x000fe20000400000 */
[----:B------:R-:W-:Y:S01]  /*13f0*/  @!P4 FMUL R15, R15, 16777216 ;  /* 0x4b8000000f0fc820 */ /* 0x000fe20000400000 */
[----:B------:R-:W-:Y:S01]  /*1400*/  @!P4 FMUL R25, R25, 16777216 ;  /* 0x4b8000001919c820 */ /* 0x000fe20000400000 */
[----:B------:R-:W1:Y:S01]  /*1410*/  MUFU.RCP R26, R45 ;  /* 0x0000002d001a7308 */ /* 0x000e620000001000 */
[----:B------:R-:W-:Y:S01]  /*1420*/  @P1 FMUL R16, R16, 0.25 ;  /* 0x3e80000010101820 */ /* 0x000fe20000400000 */
[----:B------:R-:W-:Y:S01]  /*1430*/  @!P3 FMUL R28, R28, 16777216 ;  /* 0x4b8000001c1cb820 */ /* 0x000fe20000400000 */
[----:B------:R-:W-:Y:S01]  /*1440*/  @!P4 FMUL R7, R7, 16777216 ;  /* 0x4b8000000707c820 */ /* 0x000fe20000400000 */
[----:B------:R-:W-:Y:S01]  /*1450*/  @P0 FMUL R4, R4, 0.25 ;  /* 0x3e80000004040820 */ /* 0x000fe20000400000 */
[----:B------:R-:W-:Y:S01]  /*1460*/  @!P4 FMUL R16, R16, 16777216 ;  /* 0x4b8000001010c820 */ /* 0x000fe20000400000 */
[----:B------:R-:W-:Y:S01]  /*1470*/  @P0 FMUL R6, R6, 0.25 ;  /* 0x3e80000006060820 */ /* 0x000fe20000400000 */
[----:B------:R-:W-:Y:S01]  /*1480*/  @!P3 FMUL R30, R30, 16777216 ;  /* 0x4b8000001e1eb820 */ /* 0x000fe20000400000 */
[----:B------:R-:W-:Y:S01]  /*1490*/  @!P3 FMUL R4, R4, 16777216 ;  /* 0x4b8000000404b820 */ /* 0x000fe20000400000 */
[C---:B0-----:R-:W-:Y:S01]  /*14a0*/  FMUL R22, R11.reuse, R23 ;  /* 0x000000170b167220 */ /* 0x041fe20000400000 */
[C---:B------:R-:W-:Y:S01]  /*14b0*/  FMUL R23, R11.reuse, R14 ;  /* 0x0000000e0b177220 */ /* 0x040fe20000400000 */
[C---:B------:R-:W-:Y:S01]  /*14c0*/  FMUL R27, R11.reuse, R28 ;  /* 0x0000001c0b1b7220 */ /* 0x040fe20000400000 */
[----:B------:R-:W-:Y:S01]  /*14d0*/  @!P3 FMUL R6, R6, 16777216 ;  /* 0x4b8000000606b820 */ /* 0x000fe20000400000 */
[----:B------:R-:W-:Y:S01]  /*14e0*/  FMUL R20, R11, R30 ;  /* 0x0000001e0b147220 */ /* 0x000fe20000400000 */
[----:B------:R-:W-:Y:S01]  /*14f0*/  @P0 FMUL R24, R24, 0.25 ;  /* 0x3e80000018180820 */ /* 0x000fe20000400000 */
[----:B------:R-:W-:Y:S01]  /*1500*/  @P0 FMUL R19, R19, 0.25 ;  /* 0x3e80000013130820 */ /* 0x000fe20000400000 */
[----:B------:R-:W-:Y:S01]  /*1510*/  FMUL R30, R11, R4 ;  /* 0x000000040b1e7220 */ /* 0x000fe20000400000 */
[C---:B-1----:R-:W-:Y:S01]  /*1520*/  FMUL R14, R26.reuse, R15 ;  /* 0x0000000f1a0e7220 */ /* 0x042fe20000400000 */
[C---:B------:R-:W-:Y:S01]  /*1530*/  FMUL R15, R26.reuse, R25 ;  /* 0x000000191a0f7220 */ /* 0x040fe20000400000 */
[C---:B------:R-:W-:Y:S01]  /*1540*/  FMUL R28, R26.reuse, R7 ;  /* 0x000000071a1c7220 */ /* 0x040fe20000400000 */
[----:B------:R-:W-:Y:S01]  /*1550*/  FMUL R31, R26, R16 ;  /* 0x000000101a1f7220 */ /* 0x000fe20000400000 */
[----:B------:R-:W-:Y:S01]  /*1560*/  VIADD R16, R9, 0xc0cafb0d ;  /* 0xc0cafb0d09107836 */ /* 0x000fe20000000000 */
[----:B------:R-:W-:Y:S01]  /*1570*/  SHF.L.U32 R4, R0, 0x1, RZ ;  /* 0x0000000100047819 */ /* 0x000fe200000006ff */
[----:B------:R-:W-:Y:S01]  /*1580*/  FMUL R29, R11, R6 ;  /* 0x000000060b1d7220 */ /* 0x000fe20000400000 */
[----:B------:R-:W-:Y:S01]  /*1590*/  F2FP.BF16.F32.PACK_AB R7, R14, R15 ;  /* 0x0000000f0e07723e */ /* 0x000fe200000010ff */
[----:B------:R-:W-:Y:S01]  /*15a0*/  IMAD.SHL.U32 R15, R0, 0x20, RZ ;  /* 0x00000020000f7824 */ /* 0x000fe200078e00ff */
[----:B------:R-:W-:Y:S01]  /*15b0*/  LOP3.LUT R16, R16, 0xff800000, RZ, 0xc0, !PT ;  /* 0xff80000010107812 */ /* 0x000fe200078ec0ff */
[----:B------:R-:W-:Y:S01]  /*15c0*/  @!P3 FMUL R24, R24, 16777216 ;  /* 0x4b8000001818b820 */ /* 0x000fe20000400000 */
[----:B------:R-:W-:Y:S01]  /*15d0*/  @!P3 FMUL R19, R19, 16777216 ;  /* 0x4b8000001313b820 */ /* 0x000fe20000400000 */
[----:B------:R-:W-:Y:S01]  /*15e0*/  F2FP.BF16.F32.PACK_AB R6, R28, R31 ;  /* 0x0000001f1c06723e */ /* 0x000fe200000010ff */
[----:B------:R-:W-:Y:S01]  /*15f0*/  @P1 FMUL R21, R21, 0.25 ;  /* 0x3e80000015151820 */ /* 0x000fe20000400000 */
[----:B------:R-:W-:Y:S01]  /*1600*/  LOP3.LUT R15, R15, 0x260, RZ, 0xc0, !PT ;  /* 0x000002600f0f7812 */ /* 0x000fe200078ec0ff */
[----:B------:R-:W-:Y:S01]  /*1610*/  @P1 FMUL R13, R13, 0.25 ;  /* 0x3e8000000d0d1820 */ /* 0x000fe20000400000 */
[----:B------:R-:W-:Y:S01]  /*1620*/  @P1 FMUL R18, R18, 0.25 ;  /* 0x3e80000012121820 */ /* 0x000fe20000400000 */
[----:B------:R-:W-:Y:S01]  /*1630*/  @P1 FMUL R17, R17, 0.25 ;  /* 0x3e80000011111820 */ /* 0x000fe20000400000 */
[----:B------:R-:W-:Y:S01]  /*1640*/  LOP3.LUT R28, R15, 0x38, R4, 0x78, !PT ;  /* 0x000000380f1c7812 */ /* 0x000fe200078e7804 */
[----:B------:R-:W-:Y:S01]  /*1650*/  FMUL R24, R11, R24 ;  /* 0x000000180b187220 */ /* 0x000fe20000400000 */
[----:B------:R-:W-:Y:S01]  /*1660*/  IADD3 R15, PT, PT, R3, -R12, RZ ;  /* 0x8000000c030f7210 */ /* 0x000fe20007ffe0ff */
[----:B------:R-:W-:Y:S01]  /*1670*/  FMUL R25, R11, R19 ;  /* 0x000000130b197220 */ /* 0x000fe20000400000 */
[----:B------:R-:W-:Y:S01]  /*1680*/  IADD3 R14, PT, PT, R9, -R16, RZ ;  /* 0x80000010090e7210 */ /* 0x000fe20007ffe0ff */
[----:B------:R-:W-:Y:S01]  /*1690*/  @!P4 FMUL R21, R21, 16777216 ;  /* 0x4b8000001515c820 */ /* 0x000fe20000400000 */
[----:B------:R-:W-:Y:S01]  /*16a0*/  SHF.L.U32 R11, R0, 0x2, RZ ;  /* 0x00000002000b7819 */ /* 0x000fe200000006ff */
[----:B------:R-:W-:Y:S01]  /*16b0*/  @!P4 FMUL R13, R13, 16777216 ;  /* 0x4b8000000d0dc820 */ /* 0x000fe20000400000 */
[----:B------:R-:W-:Y:S01]  /*16c0*/  MOV R32, 0x3dc6b27f ;  /* 0x3dc6b27f00207802 */ /* 0x000fe20000000f00 */
[----:B------:R-:W-:Y:S01]  /*16d0*/  @!P4 FMUL R18, R18, 16777216 ;  /* 0x4b8000001212c820 */ /* 0x000fe20000400000 */
[----:B------:R-:W-:Y:S01]  /*16e0*/  @!P4 FMUL R17, R17, 16777216 ;  /* 0x4b8000001111c820 */ /* 0x000fe20000400000 */
[----:B------:R-:W-:Y:S01]  /*16f0*/  FADD R15, R15, -1 ;  /* 0xbf8000000f0f7421 */ /* 0x000fe20000000000 */
[----:B------:R-:W-:Y:S01]  /*1700*/  FADD R14, R14, -1 ;  /* 0xbf8000000e0e7421 */ /* 0x000fe20000000000 */
[----:B------:R-:W-:Y:S01]  /*1710*/  LOP3.LUT R31, R28, 0x80, R11, 0xf8, !PT ;  /* 0x000000801c1f7812 */ /* 0x000fe200078ef80b */
[C---:B------:R-:W-:Y:S01]  /*1720*/  FMUL R21, R26.reuse, R21 ;  /* 0x000000151a157220 */ /* 0x040fe20000400000 */
[C---:B------:R-:W-:Y:S01]  /*1730*/  FMUL R28, R26.reuse, R13 ;  /* 0x0000000d1a1c7220 */ /* 0x040fe20000400000 */
[C---:B------:R-:W-:Y:S01]  /*1740*/  FMUL R19, R26.reuse, R18 ;  /* 0x000000121a137220 */ /* 0x040fe20000400000 */
[----:B------:R-:W-:Y:S01]  /*1750*/  FMUL R26, R26, R17 ;  /* 0x000000111a1a7220 */ /* 0x000fe20000400000 */
[-C--:B------:R-:W-:Y:S01]  /*1760*/  FFMA.FTZ R12, R15, R32.reuse, -0.16845393180847167969 ;  /* 0xbe2c7f300f0c7423 */ /* 0x080fe20000010020 */
[C---:B------:R-:W-:Y:S01]  /*1770*/  FFMA.FTZ R17, R14.reuse, R32, -0.16845393180847167969 ;  /* 0xbe2c7f300e117423 */ /* 0x040fe20000010020 */
[----:B------:R-:W-:Y:S01]  /*1780*/  F2FP.BF16.F32.PACK_AB R13, R21, R28 ;  /* 0x0000001c150d723e */ /* 0x000fe200000010ff */
[----:B------:R0:W-:Y:S01]  /*1790*/  STS.64 [R31+UR6], R6 ;  /* 0x000000061f007988 */ /* 0x0001e20008000a06 */
[----:B------:R-:W-:Y:S01]  /*17a0*/  FFMA.FTZ R18, R15, R12, 0.1716887056827545166 ;  /* 0x3e2fcf2a0f127423 */ /* 0x000fe2000001000c */
[----:B------:R-:W-:Y:S01]  /*17b0*/  FFMA.FTZ R17, R14, R17, 0.1716887056827545166 ;  /* 0x3e2fcf2a0e117423 */ /* 0x000fe20000010011 */
[----:B------:R-:W-:-:S02]  /*17c0*/  F2FP.BF16.F32.PACK_AB R12, R19, R26 ;  /* 0x0000001a130c723e */ /* 0x000fc400000010ff */
[----:B------:R-:W-:Y:S01]  /*17d0*/  FFMA.FTZ R26, R15, R18, -0.17900948226451873779 ;  /* 0xbe374e430f1a7423 */ /* 0x000fe20000010012 */
[----:B------:R-:W-:Y:S01]  /*17e0*/  F2FP.BF16.F32.PACK_AB R21, R22, R23 ;  /* 0x000000171615723e */ /* 0x000fe200000010ff */
[----:B------:R-:W-:Y:S01]  /*17f0*/  FFMA.FTZ R17, R14, R17, -0.17900948226451873779 ;  /* 0xbe374e430e117423 */ /* 0x000fe20000010011 */
[----:B------:R-:W-:Y:S01]  /*1800*/  F2FP.BF16.F32.PACK_AB R19, R24, R27 ;  /* 0x0000001b1813723e */ /* 0x000fe200000010ff */
[----:B------:R1:W-:Y:S01]  /*1810*/  STS.64 [R31+UR6+0x100], R12 ;  /* 0x0001000c1f007988 */ /* 0x0003e20008000a06 */
[----:B------:R-:W-:Y:S01]  /*1820*/  F2FP.BF16.F32.PACK_AB R18, R29, R30 ;  /* 0x0000001e1d12723e */ /* 0x000fe200000010ff */
[----:B------:R-:W-:Y:S01]  /*1830*/  FFMA.FTZ R17, R14, R17, 0.20512372255325317383 ;  /* 0x3e520bf40e117423 */ /* 0x000fe20000010011 */
[----:B------:R-:W-:Y:S01]  /*1840*/  LOP3.LUT R22, R31, 0x40, RZ, 0x3c, !PT ;  /* 0x000000401f167812 */ /* 0x000fe200078e3cff */
[----:B------:R-:W-:Y:S01]  /*1850*/  FFMA.FTZ R26, R15, R26, 0.20512372255325317383 ;  /* 0x3e520bf40f1a7423 */ /* 0x000fe2000001001a */
[----:B------:R-:W-:Y:S01]  /*1860*/  F2FP.BF16.F32.PACK_AB R20, R20, R25 ;  /* 0x000000191414723e */ /* 0x000fe200000010ff */
[C---:B------:R-:W-:Y:S01]  /*1870*/  FFMA.FTZ R17, R14.reuse, R17, -0.24046532809734344482 ;  /* 0xbe763c8b0e117423 */ /* 0x040fe20000010011 */
[----:B------:R-:W-:Y:S01]  /*1880*/  ISETP.GE.U32.AND P1, PT, R3, 0x7f800000, PT ;  /* 0x7f8000000300780c */ /* 0x000fe20003f26070 */
[----:B------:R2:W-:Y:S01]  /*1890*/  STS.64 [R22+UR6+0x400], R18 ;  /* 0x0004001216007988 */ /* 0x0005e20008000a06 */
[C---:B------:R-:W-:Y:S01]  /*18a0*/  FFMA.FTZ R26, R15.reuse, R26, -0.24046532809734344482 ;  /* 0xbe763c8b0f1a7423 */ /* 0x040fe2000001001a */
[C---:B------:R-:W-:Y:S01]  /*18b0*/  FFMA.FTZ R17, R14.reuse, R17, 0.28857114911079406738 ;  /* 0x3e93bf990e117423 */ /* 0x040fe20000010011 */
[----:B0-----:R-:W0:Y:S01]  /*18c0*/  LDC.64 R6, c[0x0][0x398] ;  /* 0x0000e600ff067b82 */ /* 0x001e220000000a00 */
[----:B------:R-:W-:Y:S01]  /*18d0*/  STS.64 [R22+UR6+0x500], R20 ;  /* 0x0005001416007988 */ /* 0x000fe20008000a06 */
[----:B------:R-:W-:Y:S01]  /*18e0*/  FFMA.FTZ R26, R15, R26, 0.28857114911079406738 ;  /* 0x3e93bf990f1a7423 */ /* 0x000fe2000001001a */
[----:B------:R-:W-:Y:S01]  /*18f0*/  FFMA.FTZ R17, R14, R17, -0.36067417263984680176 ;  /* 0xbeb8aa490e117423 */ /* 0x000fe20000010011 */
[----:B------:R-:W-:-:S02]  /*1900*/  I2FP.F32.S32 R16, R16 ;  /* 0x0000001000107245 */ /* 0x000fc40000201400 */
[C---:B------:R-:W-:Y:S01]  /*1910*/  FFMA.FTZ R26, R15.reuse, R26, -0.36067417263984680176 ;  /* 0xbeb8aa490f1a7423 */ /* 0x040fe2000001001a */
[C---:B-1----:R-:W-:Y:S01]  /*1920*/  FFMA.FTZ R13, R14.reuse, R17, 0.48089820146560668945 ;  /* 0x3ef6384a0e0d7423 */ /* 0x042fe20000010011 */
[----:B------:R-:W1:Y:S01]  /*1930*/  LDC R23, c[0x0][0x3e8] ;  /* 0x0000fa00ff177b82 */ /* 0x000e620000000800 */
[----:B------:R-:W-:Y:S01]  /*1940*/  FSEL R17, RZ, -23, P2 ;  /* 0xc1b80000ff117808 */ /* 0x000fe20001000000 */
[----:B------:R-:W-:Y:S01]  /*1950*/  FFMA.FTZ R26, R15, R26, 0.48089820146560668945 ;  /* 0x3ef6384a0f1a7423 */ /* 0x000fe2000001001a */
[C---:B------:R-:W-:Y:S01]  /*1960*/  FFMA.FTZ R13, R14.reuse, R13, -0.72134751081466674805 ;  /* 0xbf38aa3b0e0d7423 */ /* 0x040fe2000001000d */
[----:B------:R-:W-:Y:S02]  /*1970*/  ISETP.GE.U32.AND P2, PT, R9, 0x7f800000, PT ;  /* 0x7f8000000900780c */ /* 0x000fe40003f46070 */
[----:B------:R-:W-:Y:S01]  /*1980*/  FFMA.FTZ R26, R15, R26, -0.72134751081466674805 ;  /* 0xbf38aa3b0f1a7423 */ /* 0x000fe2000001001a */
[C---:B--2---:R-:W-:Y:S01]  /*1990*/  FMUL R19, R14.reuse, R13 ;  /* 0x0000000d0e137220 */ /* 0x044fe20000400000 */
[----:B------:R-:W-:Y:S01]  /*19a0*/  BAR.SYNC.DEFER_BLOCKING 0x0 ;  /* 0x0000000000007b1d */ /* 0x000fe20000010000 */
[----:B------:R-:W-:Y:S01]  /*19b0*/  LOP3.LUT R18, R11, 0x40, RZ, 0xc0, !PT ;  /* 0x000000400b127812 */ /* 0x000fe200078ec0ff */
[C---:B------:R-:W-:Y:S01]  /*19c0*/  FMUL R26, R15.reuse, R26 ;  /* 0x0000001a0f1a7220 */ /* 0x040fe20000400000 */
[----:B------:R-:W-:Y:S01]  /*19d0*/  FMUL R19, R14, R19 ;  /* 0x000000130e137220 */ /* 0x000fe20000400000 */
[----:B------:R-:W-:Y:S01]  /*19e0*/  FFMA.FTZ R16, R16, 1.1920928955078125e-07, R17 ;  /* 0x3400000010107823 */ /* 0x000fe20000010011 */
[----:B------:R-:W-:Y:S01]  /*19f0*/  IADD3 R18, PT, PT, R18, R5, RZ ;  /* 0x0000000512127210 */ /* 0x000fe20007ffe0ff */
[C---:B------:R-:W-:Y:S01]  /*1a00*/  FMUL R26, R15.reuse, R26 ;  /* 0x0000001a0f1a7220 */ /* 0x040fe20000400000 */
[----:B------:R-:W-:Y:S01]  /*1a10*/  FFMA.FTZ R19, R14, 1.4426950216293334961, R19 ;  /* 0x3fb8aa3b0e137823 */ /* 0x000fe20000010013 */
[----:B------:R-:W-:Y:S01]  /*1a20*/  @P1 MOV R14, 0x7f800000 ;  /* 0x7f800000000e1802 */ /* 0x000fe20000000f00 */
[----:B------:R-:W2:Y:S01]  /*1a30*/  LDC.64 R24, c[0x0][0x3a0] ;  /* 0x0000e800ff187b82 */ /* 0x000ea20000000a00 */
[----:B------:R-:W-:Y:S01]  /*1a40*/  FFMA.FTZ R15, R15, 1.4426950216293334961, R26 ;  /* 0x3fb8aa3b0f0f7823 */ /* 0x000fe2000001001a */
[----:B------:R-:W-:Y:S01]  /*1a50*/  FSETP.NEU.AND P0, PT, R3, RZ, PT ;  /* 0x000000ff0300720b */ /* 0x000fe20003f0d000 */
[----:B------:R-:W-:Y:S01]  /*1a60*/  FADD R16, R16, R19 ;  /* 0x0000001310107221 */ /* 0x000fe20000000000 */
[----:B------:R-:W-:Y:S01]  /*1a70*/  LOP3.LUT R4, R4, 0x78, RZ, 0xc0, !PT ;  /* 0x0000007804047812 */ /* 0x000fe200078ec0ff */
[----:B------:R-:W-:Y:S01]  /*1a80*/  FADD R5, R8, R15 ;  /* 0x0000000f08057221 */ /* 0x000fe20000000000 */
[----:B------:R-:W-:-:S02]  /*1a90*/  IMAD R8, R2, UR5, RZ ;  /* 0x0000000502087c24 */ /* 0x000fc4000f8e02ff */
[----:B------:R-:W-:Y:S01]  /*1aa0*/  @P1 FFMA.FTZ R5, R3, R14, +INF ;  /* 0x7f80000003051423 */ /* 0x000fe2000001000e */
[----:B------:R-:W-:Y:S01]  /*1ab0*/  SHF.R.U32.HI R14, RZ, 0x5, R0 ;  /* 0x00000005ff0e7819 */ /* 0x000fe20000011600 */
[----:B------:R-:W-:Y:S01]  /*1ac0*/  UIMAD.WIDE UR4, UR4, 0x2, URZ ;  /* 0x00000002040478a5 */ /* 0x000fe2000f8e02ff */
[----:B------:R-:W-:Y:S02]  /*1ad0*/  FSETP.NEU.AND P1, PT, R9, RZ, PT ;  /* 0x000000ff0900720b */ /* 0x000fe40003f2d000 */
[C---:B------:R-:W-:Y:S01]  /*1ae0*/  SHF.L.U32 R3, R8.reuse, 0x1, RZ ;  /* 0x0000000108037819 */ /* 0x040fe200000006ff */
[----:B------:R-:W-:Y:S01]  /*1af0*/  IMAD.HI R8, R8, 0x2, RZ ;  /* 0x0000000208087827 */ /* 0x000fe200078e02ff */
[----:B------:R-:W-:Y:S01]  /*1b00*/  SGXT.U32 R14, R14, 0x3 ;  /* 0x000000030e0e781a */ /* 0x000fe20000000000 */
[----:B------:R3:W4:Y:S01]  /*1b10*/  LDS.64 R12, [R10] ;  /* 0x000000000a0c7984 */ /* 0x0007220000000a00 */
[----:B------:R-:W-:-:S04]  /*1b20*/  FSEL R5, R5, -INF , P0 ;  /* 0xff80000005057808 */ /* 0x000fc80000000000 */
[----:B------:R-:W5:Y:S01]  /*1b30*/  LDCU UR4, c[0x0][0x3ec] ;  /* 0x00007d80ff0477ac */ /* 0x000f620008000800 */
[----:B------:R-:W-:Y:S01]  /*1b40*/  FFMA R46, R5, 0.69314718246459960938, R46 ;  /* 0x3f317218052e7823 */ /* 0x000fe2000000002e */
[----:B---3--:R-:W-:-:S04]  /*1b50*/  @P2 IMAD.MOV.U32 R10, RZ, RZ, 0x7f800000 ;  /* 0x7f800000ff0a2424 */ /* 0x008fc800078e00ff */
[----:B------:R-:W-:Y:S01]  /*1b60*/  @P2 FFMA.FTZ R16, R9, R10, +INF ;  /* 0x7f80000009102423 */ /* 0x000fe2000001000a */
[----:B0-----:R-:W-:Y:S01]  /*1b70*/  IADD3 R10, P3, P4, R3, UR8, R6 ;  /* 0x00000008030a7c10 */ /* 0x001fe2000fc7e006 */
[----:B-1----:R-:W-:Y:S01]  /*1b80*/  IMAD R3, R14, R23, RZ ;  /* 0x000000170e037224 */ /* 0x002fe200078e02ff */
[C---:B------:R-:W-:Y:S02]  /*1b90*/  LEA.HI R6, R0.reuse, 0x18, RZ, 0x1b ;  /* 0x0000001800067811 */ /* 0x040fe400078fd8ff */
[----:B------:R-:W-:Y:S02]  /*1ba0*/  LOP3.LUT P2, RZ, R0, 0xe0, RZ, 0xc0, !PT ;  /* 0x000000e000ff7812 */ /* 0x000fe4000784c0ff */
[----:B------:R-:W-:Y:S01]  /*1bb0*/  LEA R0, R23, R3, 0x3 ;  /* 0x0000000317007211 */ /* 0x000fe200078e18ff */
[----:B------:R-:W-:Y:S01]  /*1bc0*/  IMAD R15, R6, R23, RZ ;  /* 0x00000017060f7224 */ /* 0x000fe200078e02ff */
[----:B------:R-:W-:Y:S02]  /*1bd0*/  IADD3.X R20, PT, PT, R8, UR5, R7, P3, P4 ;  /* 0x0000000508147c10 */ /* 0x000fe40009fe8407 */
[----:B------:R-:W-:Y:S01]  /*1be0*/  LEA R6, P5, R3, R10, 0x1 ;  /* 0x0000000a03067211 */ /* 0x000fe200078a08ff */
[----:B-----5:R-:W-:Y:S01]  /*1bf0*/  UIMAD UR4, UR7, UR4, URZ ;  /* 0x00000004070472a4 */ /* 0x020fe2000f8e02ff */
[----:B------:R-:W-:-:S02]  /*1c00*/  LEA R11, R23, R0, 0x3 ;  /* 0x00000000170b7211 */ /* 0x000fc400078e18ff */
[CC--:B------:R-:W-:Y:S01]  /*1c10*/  LEA R8, P4, R0.reuse, R10.reuse, 0x1 ;  /* 0x0000000a00087211 */ /* 0x0c0fe200078808ff */
[----:B------:R-:W-:Y:S01]  /*1c20*/  USHF.L.U32 UR7, UR4, 0x2, URZ ;  /* 0x0000000204077899 */ /* 0x000fe200080006ff */
[----:B------:R-:W-:Y:S01]  /*1c30*/  LEA R14, P3, R15, R10, 0x1 ;  /* 0x0000000a0f0e7211 */ /* 0x000fe200078608ff */
[----:B------:R-:W-:Y:S01]  /*1c40*/  UIMAD.WIDE UR4, UR4, 0x4, URZ ;  /* 0x00000004040478a5 */ /* 0x000fe2000f8e02ff */
[----:B------:R-:W-:Y:S02]  /*1c50*/  LEA.HI.X.SX32 R7, R3, R20, 0x1, P5 ;  /* 0x0000001403077211 */ /* 0x000fe400028f0eff */
[C---:B------:R-:W-:Y:S02]  /*1c60*/  LEA R10, P5, R11.reuse, R10, 0x1 ;  /* 0x0000000a0b0a7211 */ /* 0x040fe400078a08ff */
[-C--:B------:R-:W-:Y:S02]  /*1c70*/  LEA.HI.X.SX32 R9, R0, R20.reuse, 0x1, P4 ;  /* 0x0000001400097211 */ /* 0x080fe400020f0eff */
[----:B------:R-:W-:-:S02]  /*1c80*/  LEA.HI.X.SX32 R11, R11, R20, 0x1, P5 ;  /* 0x000000140b0b7211 */ /* 0x000fc400028f0eff */
[----:B------:R-:W-:Y:S01]  /*1c90*/  LEA.HI.X.SX32 R15, R15, R20, 0x1, P3 ;  /* 0x000000140f0f7211 */ /* 0x000fe200018f0eff */
[----:B----4-:R0:W-:Y:S01]  /*1ca0*/  STG.E.U16 desc[UR10][R6.64], R12 ;  /* 0x0000000c06007986 */ /* 0x0101e2000c10150a */
[----:B------:R-:W-:Y:S02]  /*1cb0*/  PRMT R0, R12, 0x7632, R0 ;  /* 0x000076320c007816 */ /* 0x000fe40000000000 */
[----:B------:R-:W-:-:S03]  /*1cc0*/  FSEL R3, R16, -INF , P1 ;  /* 0xff80000010037808 */ /* 0x000fc60000800000 */
[----:B------:R1:W-:Y:S02]  /*1cd0*/  STG.E.U16 desc[UR10][R8.64], R0 ;  /* 0x0000000008007986 */ /* 0x0003e4000c10150a */
[----:B------:R-:W-:Y:S01]  /*1ce0*/  FFMA R47, R3, 0.69314718246459960938, R36 ;  /* 0x3f317218032f7823 */ /* 0x000fe20000000024 */
[----:B------:R-:W-:Y:S01]  /*1cf0*/  SHF.L.U32 R3, R2, 0x2, RZ ;  /* 0x0000000202037819 */ /* 0x000fe200000006ff */
[----:B------:R3:W-:Y:S01]  /*1d00*/  STG.E.U16 desc[UR10][R10.64], R13 ;  /* 0x0000000d0a007986 */ /* 0x0007e2000c10150a */
[----:B0-----:R-:W-:-:S05]  /*1d10*/  PRMT R7, R13, 0x7632, R7 ;  /* 0x000076320d077816 */ /* 0x001fca0000000007 */
[----:B------:R3:W-:Y:S01]  /*1d20*/  STG.E.U16 desc[UR10][R14.64], R7 ;  /* 0x000000070e007986 */ /* 0x0007e2000c10150a */
[----:B-1----:R-:W-:Y:S01]  /*1d30*/  IMAD.HI R0, R2, 0x4, RZ ;  /* 0x0000000402007827 */ /* 0x002fe200078e02ff */
[----:B------:R-:W-:Y:S01]  /*1d40*/  BAR.SYNC.DEFER_BLOCKING 0x0 ;  /* 0x0000000000007b1d */ /* 0x000fe20000010000 */
[----:B--2---:R-:W-:-:S04]  /*1d50*/  IADD3 R2, P0, P1, R3, UR7, R24 ;  /* 0x0000000703027c10 */ /* 0x004fc8000f91e018 */
[----:B------:R-:W-:Y:S01]  /*1d60*/  IADD3.X R3, PT, PT, R0, UR5, R25, P0, P1 ;  /* 0x0000000500037c10 */ /* 0x000fe200087e2419 */
[----:B------:R3:W-:Y:S02]  /*1d70*/  STS.64 [R4+UR6], R46 ;  /* 0x0000002e04007988 */ /* 0x0007e40008000a06 */
[----:B------:R-:W-:Y:S06]  /*1d80*/  BAR.SYNC.DEFER_BLOCKING 0x0 ;  /* 0x0000000000007b1d */ /* 0x000fec0000010000 */
[----:B------:R-:W-:Y:S05]  /*1d90*/  @P2 EXIT ;  /* 0x000000000000294d */ /* 0x000fea0003800000 */
[----:B------:R-:W0:Y:S04]  /*1da0*/  LDS R5, [R18] ;  /* 0x0000000012057984 */ /* 0x000e280000000800 */
[----:B0-----:R-:W-:Y:S01]  /*1db0*/  STG.E desc[UR10][R2.64], R5 ;  /* 0x0000000502007986 */ /* 0x001fe2000c10190a */
[----:B------:R-:W-:Y:S05]  /*1dc0*/  EXIT ;  /* 0x000000000000794d */ /* 0x000fea0003800000 */
.L_x_2:
[----:B------:R-:W-:-:S00]  /*1dd0*/  BRA `(.L_x_2) ;  /* 0xfffffffc00fc7947 */ /* 0x000fc0000383ffff */
[----:B------:R-:W-:-:S00]  /*1de0*/  NOP ;  /* 0x0000000000007918 */ /* 0x000fc00000000000 */
        /* <DEDUP_REMOVED lines=9> */
.L_x_3:


//--------------------- .nv.global.init           --------------------------
	.section	.nv.global.init,"aw",@progbits
.nv.global.init:
	.type		_$_str,@object
	.size		_$_str,(.L_0 - _$_str)
_$_str:
        /*0000*/ 	.byte	0x5f, 0x5f, 0x43, 0x55, 0x44, 0x41, 0x5f, 0x46, 0x54, 0x5a, 0x00
.L_0:


//--------------------- .nv.shared.attn_fwd       --------------------------
	.section	.nv.shared.attn_fwd,"aw",@nobits
	.sectionflags	@""
	.align	16
	.zero		1024


//--------------------- .nv.shared.reserved.0     --------------------------
	.section	.nv.shared.reserved.0,"aw",@nobits
	.weak		__nv_reservedSMEM_offset_0_alias
	.size		__nv_reservedSMEM_offset_0_alias, 0, 64
	.other		__nv_reservedSMEM_offset_0_alias,@"STO_CUDA_RESERVED_SHARED STV_DEFAULT"
__nv_reservedSMEM_offset_0_alias:
	.zero		0
	.zero		64


//--------------------- .nv.constant0.attn_fwd    --------------------------
	.section	.nv.constant0.attn_fwd,"a",@progbits
	.sectionflags	@""
	.align	4
.nv.constant0.attn_fwd:
	.zero		1032


//--------------------- SYMBOLS --------------------------

	.type		.nv.reservedSmem.offset0,@object
	.size		.nv.reservedSmem.offset0,0x4
	.type		.nv.reservedSmem.cap,@object
	.size		.nv.reservedSmem.cap,0x4
